	.target	sm_90a

	.elftype	@"ET_EXEC"


//--------------------- .note.nv.tkinfo           --------------------------
	.section	.note.nv.tkinfo,"",@"SHT_NOTE"
	.sectionflags	@"SHF_NOTE_NV_TKINFO"
	.tkinfo
        /*0018*/ 	.word	0x00000002
        /*0030*/ 	.string	""
        /*0030*/ 	.string	"ptxas"
        /*0030*/ 	.string	"Cuda compilation tools, release 13.0, V13.0.88"
        /*0030*/ 	.string	"Build cuda_13.0.r13.0/compiler.36424714_0"
        /*0030*/ 	.string	"-arch sm_90a -m 64 "



//--------------------- .note.nv.cuinfo           --------------------------
	.section	.note.nv.cuinfo,"",@"SHT_NOTE"
	.sectionflags	@"SHF_NOTE_NV_CUINFO"
        /*0018*/ 	.short	0x0002
        /*001a*/ 	.short	0x005a
        /*001c*/ 	.short	0x0082
	.zero		2


//--------------------- .nv.info                  --------------------------
	.section	.nv.info,"",@"SHT_CUDA_INFO"
	.align	4


	//----- nvinfo : EIATTR_REGCOUNT
	.align		4
        /*0000*/ 	.byte	0x04, 0x2f
        /*0002*/ 	.short	(.L_18 - .L_17)
	.align		4
.L_17:
        /*0004*/ 	.word	index@(_ZN7cutlass13device_kernelINS_4gemm6kernel13GemmUniversalIN4cute5tupleIJiiiiEEENS1_10collective13CollectiveMmaINS1_34MainloopSm90TmaGmmaWarpSpecializedILi4ENS5_IJNS4_1CILi1EEESB_SB_EEENS1_35KernelTmaWarpSpecializedCooperativeEEENS5_IJNSA_ILi128EEENSA_ILi256EEENSA_ILi64EEEEEENS_6half_tENS5_IJlSB_lEEESJ_SK_NS4_8TiledMMAINS4_8MMA_AtomIJNS4_4SM904GMMA26MMA_64x256x16_F32F16F16_SSILNSO_5MajorE0ELSQ_0ELNSO_7ScaleInE1ELSR_1EEEEEENS4_6LayoutINS5_IJNSA_ILi2EEESB_SB_EEENS5_IJSB_NSA_ILi0EEESX_EEEEENS5_IJNS4_10UnderscoreES10_S10_EEEEENS4_13SM90_TMA_LOADENS4_14ComposedLayoutINS4_7SwizzleILi3ELi4ELi3EEENS4_18smem_ptr_flag_bitsILi16EEENSU_INS5_IJNSA_ILi8EEESH_EEENS5_IJSH_SB_EEEEEEEvNS4_8identityES13_S1D_vS1E_EENS_8epilogue10collective18CollectiveEpilogueINS1G_22Sm90TmaWarpSpecializedILi4ELi2ELi16ELb1ELb0EEEJSI_NS5_IJSF_NSA_ILi32EEEEEESJ_SK_SJ_SK_NS1G_6fusion15FusionCallbacksIS1K_NS1N_17LinearCombinationISJ_fSJ_fLNS_15FloatRoundStyleE2EEESI_S1M_JEEES13_NS14_INS15_ILi2ELi4ELi3EEES18_NSU_INS5_IJS19_S1L_EEENS5_IJS1L_SB_EEEEEEENS4_17SM75_U32x4_LDSM_NENS4_14SM90_TMA_STOREES1X_NS4_17SM90_U32x4_STSM_NENS4_9Copy_AtomIJS20_SJ_EEEvEEEvvEEEEvNT_6ParamsE)
        /*0008*/ 	.word	0x000000a8


	//----- nvinfo : EIATTR_FRAME_SIZE
	.align		4
.L_18:
        /*000c*/ 	.byte	0x04, 0x11
        /*000e*/ 	.short	(.L_20 - .L_19)
	.align		4
.L_19:
        /*0010*/ 	.word	index@(_ZN7cutlass13device_kernelINS_4gemm6kernel13GemmUniversalIN4cute5tupleIJiiiiEEENS1_10collective13CollectiveMmaINS1_34MainloopSm90TmaGmmaWarpSpecializedILi4ENS5_IJNS4_1CILi1EEESB_SB_EEENS1_35KernelTmaWarpSpecializedCooperativeEEENS5_IJNSA_ILi128EEENSA_ILi256EEENSA_ILi64EEEEEENS_6half_tENS5_IJlSB_lEEESJ_SK_NS4_8TiledMMAINS4_8MMA_AtomIJNS4_4SM904GMMA26MMA_64x256x16_F32F16F16_SSILNSO_5MajorE0ELSQ_0ELNSO_7ScaleInE1ELSR_1EEEEEENS4_6LayoutINS5_IJNSA_ILi2EEESB_SB_EEENS5_IJSB_NSA_ILi0EEESX_EEEEENS5_IJNS4_10UnderscoreES10_S10_EEEEENS4_13SM90_TMA_LOADENS4_14ComposedLayoutINS4_7SwizzleILi3ELi4ELi3EEENS4_18smem_ptr_flag_bitsILi16EEENSU_INS5_IJNSA_ILi8EEESH_EEENS5_IJSH_SB_EEEEEEEvNS4_8identityES13_S1D_vS1E_EENS_8epilogue10collective18CollectiveEpilogueINS1G_22Sm90TmaWarpSpecializedILi4ELi2ELi16ELb1ELb0EEEJSI_NS5_IJSF_NSA_ILi32EEEEEESJ_SK_SJ_SK_NS1G_6fusion15FusionCallbacksIS1K_NS1N_17LinearCombinationISJ_fSJ_fLNS_15FloatRoundStyleE2EEESI_S1M_JEEES13_NS14_INS15_ILi2ELi4ELi3EEES18_NSU_INS5_IJS19_S1L_EEENS5_IJS1L_SB_EEEEEEENS4_17SM75_U32x4_LDSM_NENS4_14SM90_TMA_STOREES1X_NS4_17SM90_U32x4_STSM_NENS4_9Copy_AtomIJS20_SJ_EEEvEEEvvEEEEvNT_6ParamsE)
        /*0014*/ 	.word	0x00000000


	//----- nvinfo : EIATTR_MIN_STACK_SIZE
	.align		4
.L_20:
        /*0018*/ 	.byte	0x04, 0x12
        /*001a*/ 	.short	(.L_22 - .L_21)
	.align		4
.L_21:
        /*001c*/ 	.word	index@(_ZN7cutlass13device_kernelINS_4gemm6kernel13GemmUniversalIN4cute5tupleIJiiiiEEENS1_10collective13CollectiveMmaINS1_34MainloopSm90TmaGmmaWarpSpecializedILi4ENS5_IJNS4_1CILi1EEESB_SB_EEENS1_35KernelTmaWarpSpecializedCooperativeEEENS5_IJNSA_ILi128EEENSA_ILi256EEENSA_ILi64EEEEEENS_6half_tENS5_IJlSB_lEEESJ_SK_NS4_8TiledMMAINS4_8MMA_AtomIJNS4_4SM904GMMA26MMA_64x256x16_F32F16F16_SSILNSO_5MajorE0ELSQ_0ELNSO_7ScaleInE1ELSR_1EEEEEENS4_6LayoutINS5_IJNSA_ILi2EEESB_SB_EEENS5_IJSB_NSA_ILi0EEESX_EEEEENS5_IJNS4_10UnderscoreES10_S10_EEEEENS4_13SM90_TMA_LOADENS4_14ComposedLayoutINS4_7SwizzleILi3ELi4ELi3EEENS4_18smem_ptr_flag_bitsILi16EEENSU_INS5_IJNSA_ILi8EEESH_EEENS5_IJSH_SB_EEEEEEEvNS4_8identityES13_S1D_vS1E_EENS_8epilogue10collective18CollectiveEpilogueINS1G_22Sm90TmaWarpSpecializedILi4ELi2ELi16ELb1ELb0EEEJSI_NS5_IJSF_NSA_ILi32EEEEEESJ_SK_SJ_SK_NS1G_6fusion15FusionCallbacksIS1K_NS1N_17LinearCombinationISJ_fSJ_fLNS_15FloatRoundStyleE2EEESI_S1M_JEEES13_NS14_INS15_ILi2ELi4ELi3EEES18_NSU_INS5_IJS19_S1L_EEENS5_IJS1L_SB_EEEEEEENS4_17SM75_U32x4_LDSM_NENS4_14SM90_TMA_STOREES1X_NS4_17SM90_U32x4_STSM_NENS4_9Copy_AtomIJS20_SJ_EEEvEEEvvEEEEvNT_6ParamsE)
        /*0020*/ 	.word	0x00000000
.L_22:


//--------------------- .nv.compat                --------------------------
	.section	.nv.compat,"",@"SHT_CUDA_COMPAT_INFO"
	.align	4
        /*0000*/ 	.byte	0x02, 0x09, 0x01, 0x00, 0x02, 0x02, 0x04, 0x00, 0x02, 0x05, 0x05, 0x00, 0x03, 0x07, 0x01, 0x01
        /*0010*/ 	.byte	0x02, 0x03, 0x01, 0x00, 0x02, 0x06, 0x01, 0x00, 0x04, 0x0b, 0x08, 0x00, 0x00, 0x00, 0x00, 0x00
        /*0020*/ 	.byte	0x00, 0x00, 0x00, 0x00


//--------------------- .nv.info._ZN7cutlass13device_kernelINS_4gemm6kernel13GemmUniversalIN4cute5tupleIJiiiiEEENS1_10collective13CollectiveMmaINS1_34MainloopSm90TmaGmmaWarpSpecializedILi4ENS5_IJNS4_1CILi1EEESB_SB_EEENS1_35KernelTmaWarpSpecializedCooperativeEEENS5_IJNSA_ILi128EEENSA_ILi256EEENSA_ILi64EEEEEENS_6half_tENS5_IJlSB_lEEESJ_SK_NS4_8TiledMMAINS4_8MMA_AtomIJNS4_4SM904GMMA26MMA_64x256x16_F32F16F16_SSILNSO_5MajorE0ELSQ_0ELNSO_7ScaleInE1ELSR_1EEEEEENS4_6LayoutINS5_IJNSA_ILi2EEESB_SB_EEENS5_IJSB_NSA_ILi0EEESX_EEEEENS5_IJNS4_10UnderscoreES10_S10_EEEEENS4_13SM90_TMA_LOADENS4_14ComposedLayoutINS4_7SwizzleILi3ELi4ELi3EEENS4_18smem_ptr_flag_bitsILi16EEENSU_INS5_IJNSA_ILi8EEESH_EEENS5_IJSH_SB_EEEEEEEvNS4_8identityES13_S1D_vS1E_EENS_8epilogue10collective18CollectiveEpilogueINS1G_22Sm90TmaWarpSpecializedILi4ELi2ELi16ELb1ELb0EEEJSI_NS5_IJSF_NSA_ILi32EEEEEESJ_SK_SJ_SK_NS1G_6fusion15FusionCallbacksIS1K_NS1N_17LinearCombinationISJ_fSJ_fLNS_15FloatRoundStyleE2EEESI_S1M_JEEES13_NS14_INS15_ILi2ELi4ELi3EEES18_NSU_INS5_IJS19_S1L_EEENS5_IJS1L_SB_EEEEEEENS4_17SM75_U32x4_LDSM_NENS4_14SM90_TMA_STOREES1X_NS4_17SM90_U32x4_STSM_NENS4_9Copy_AtomIJS20_SJ_EEEvEEEvvEEEEvNT_6ParamsE --------------------------
	.section	.nv.info._ZN7cutlass13device_kernelINS_4gemm6kernel13GemmUniversalIN4cute5tupleIJiiiiEEENS1_10collective13CollectiveMmaINS1_34MainloopSm90TmaGmmaWarpSpecializedILi4ENS5_IJNS4_1CILi1EEESB_SB_EEENS1_35KernelTmaWarpSpecializedCooperativeEEENS5_IJNSA_ILi128EEENSA_ILi256EEENSA_ILi64EEEEEENS_6half_tENS5_IJlSB_lEEESJ_SK_NS4_8TiledMMAINS4_8MMA_AtomIJNS4_4SM904GMMA26MMA_64x256x16_F32F16F16_SSILNSO_5MajorE0ELSQ_0ELNSO_7ScaleInE1ELSR_1EEEEEENS4_6LayoutINS5_IJNSA_ILi2EEESB_SB_EEENS5_IJSB_NSA_ILi0EEESX_EEEEENS5_IJNS4_10UnderscoreES10_S10_EEEEENS4_13SM90_TMA_LOADENS4_14ComposedLayoutINS4_7SwizzleILi3ELi4ELi3EEENS4_18smem_ptr_flag_bitsILi16EEENSU_INS5_IJNSA_ILi8EEESH_EEENS5_IJSH_SB_EEEEEEEvNS4_8identityES13_S1D_vS1E_EENS_8epilogue10collective18CollectiveEpilogueINS1G_22Sm90TmaWarpSpecializedILi4ELi2ELi16ELb1ELb0EEEJSI_NS5_IJSF_NSA_ILi32EEEEEESJ_SK_SJ_SK_NS1G_6fusion15FusionCallbacksIS1K_NS1N_17LinearCombinationISJ_fSJ_fLNS_15FloatRoundStyleE2EEESI_S1M_JEEES13_NS14_INS15_ILi2ELi4ELi3EEES18_NSU_INS5_IJS19_S1L_EEENS5_IJS1L_SB_EEEEEEENS4_17SM75_U32x4_LDSM_NENS4_14SM90_TMA_STOREES1X_NS4_17SM90_U32x4_STSM_NENS4_9Copy_AtomIJS20_SJ_EEEvEEEvvEEEEvNT_6ParamsE,"",@"SHT_CUDA_INFO"
	.sectionflags	@""
	.align	4


	//----- nvinfo : EIATTR_CUDA_API_VERSION
	.align		4
        /*0000*/ 	.byte	0x04, 0x37
        /*0002*/ 	.short	(.L_24 - .L_23)
.L_23:
        /*0004*/ 	.word	0x00000082


	//----- nvinfo : EIATTR_KPARAM_INFO
	.align		4
.L_24:
        /*0008*/ 	.byte	0x04, 0x17
        /*000a*/ 	.short	(.L_26 - .L_25)
.L_25:
        /*000c*/ 	.word	0x00000000
        /*0010*/ 	.short	0x0000
        /*0012*/ 	.short	0x0070
        /*0014*/ 	.byte	0x00, 0xf0, 0x01, 0x1c


	//----- nvinfo : EIATTR_SPARSE_MMA_MASK
	.align		4
.L_26:
        /*0018*/ 	.byte	0x03, 0x50
        /*001a*/ 	.short	0x0000


	//----- nvinfo : EIATTR_MAXREG_COUNT
	.align		4
        /*001c*/ 	.byte	0x03, 0x1b
        /*001e*/ 	.short	0x00a8


	//----- nvinfo : EIATTR_NUM_BARRIERS
	.align		4
        /*0020*/ 	.byte	0x02, 0x4c
        /*0022*/ 	.byte	0x02
	.zero		1


	//----- nvinfo : EIATTR_EXTERNS
	.align		4
        /*0024*/ 	.byte	0x04, 0x0f
        /*0026*/ 	.short	(.L_28 - .L_27)


	//   ....[0]....
	.align		4
.L_27:
        /*0028*/ 	.word	index@(__assertfail)


	//----- nvinfo : EIATTR_MERCURY_ISA_VERSION
	.align		4
.L_28:
        /*002c*/ 	.byte	0x03, 0x5f
        /*002e*/ 	.short	0x0101


	//----- nvinfo : EIATTR_INT_WARP_WIDE_INSTR_OFFSETS
	.align		4
        /*0030*/ 	.byte	0x04, 0x31
        /*0032*/ 	.short	(.L_30 - .L_29)


	//   ....[0]....
.L_29:
        /*0034*/ 	.word	0x000008c0


	//   ....[1]....
        /*0038*/ 	.word	0x000008d0


	//   ....[2]....
        /*003c*/ 	.word	0x00000970


	//----- nvinfo : EIATTR_COOP_GROUP_MASK_REGIDS
	.align		4
.L_30:
        /*0040*/ 	.byte	0x04, 0x29
        /*0042*/ 	.short	(.L_32 - .L_31)


	//   ....[0]....
.L_31:
        /*0044*/ 	.word	0xffffffff


	//   ....[1]....
        /*0048*/ 	.word	0xffffffff


	//   ....[2]....
        /*004c*/ 	.word	0xffffffff


	//   ....[3]....
        /*0050*/ 	.word	0xffffffff


	//   ....[4]....
        /*0054*/ 	.word	0xffffffff


	//   ....[5]....
        /*0058*/ 	.word	0xffffffff


	//----- nvinfo : EIATTR_COOP_GROUP_INSTR_OFFSETS
	.align		4
.L_32:
        /*005c*/ 	.byte	0x04, 0x28
        /*005e*/ 	.short	(.L_34 - .L_33)


	//   ....[0]....
.L_33:
        /*0060*/ 	.word	0x00000070


	//   ....[1]....
        /*0064*/ 	.word	0x00000080


	//   ....[2]....
        /*0068*/ 	.word	0x00000430


	//   ....[3]....
        /*006c*/ 	.word	0x000005c0


	//   ....[4]....
        /*0070*/ 	.word	0x00000770


	//   ....[5]....
        /*0074*/ 	.word	0x00001490


	//----- nvinfo : EIATTR_REG_RECONFIG
	.align		4
.L_34:
        /*0078*/ 	.byte	0x01, 0x54
	.zero		2


	//----- nvinfo : EIATTR_SYSCALL_OFFSETS
	.align		4
        /*007c*/ 	.byte	0x04, 0x46
        /*007e*/ 	.short	(.L_36 - .L_35)


	//   ....[0]....
.L_35:
        /*0080*/ 	.word	0x00001650


	//   ....[1]....
        /*0084*/ 	.word	0x000020d0


	//   ....[2]....
        /*0088*/ 	.word	0x000021c0


	//----- nvinfo : EIATTR_MBARRIER_INSTR_OFFSETS
	.align		4
.L_36:
        /*008c*/ 	.byte	0x04, 0x39
        /*008e*/ 	.short	(.L_38 - .L_37)


	//   ....[0]....
.L_37:
        /*0090*/ 	.word	0x00000530
        /*0094*/ 	.word	0x000000ff
        /*0098*/ 	.word	0x00000000
        /*009c*/ 	.short	0x0100
        /*009e*/ 	.byte	0x08
	.zero		1


	//   ....[1]....
        /*00a0*/ 	.word	0x00000540
        /*00a4*/ 	.word	0x000000ff
        /*00a8*/ 	.word	0x00000020
        /*00ac*/ 	.short	0x0100
        /*00ae*/ 	.byte	0x08
	.zero		1


	//   ....[2]....
        /*00b0*/ 	.word	0x00000550
        /*00b4*/ 	.word	0x000000ff
        /*00b8*/ 	.word	0x00000008
        /*00bc*/ 	.short	0x0100
        /*00be*/ 	.byte	0x08
	.zero		1


	//   ....[3]....
        /*00c0*/ 	.word	0x00000560
        /*00c4*/ 	.word	0x000000ff
        /*00c8*/ 	.word	0x00000028
        /*00cc*/ 	.short	0x0100
        /*00ce*/ 	.byte	0x08
	.zero		1


	//   ....[4]....
        /*00d0*/ 	.word	0x00000570
        /*00d4*/ 	.word	0x000000ff
        /*00d8*/ 	.word	0x00000010
        /*00dc*/ 	.short	0x0100
        /*00de*/ 	.byte	0x08
	.zero		1


	//   ....[5]....
        /*00e0*/ 	.word	0x00000580
        /*00e4*/ 	.word	0x000000ff
        /*00e8*/ 	.word	0x00000030
        /*00ec*/ 	.short	0x0100
        /*00ee*/ 	.byte	0x08
	.zero		1


	//   ....[6]....
        /*00f0*/ 	.word	0x00000590
        /*00f4*/ 	.word	0x000000ff
        /*00f8*/ 	.word	0x00000018
        /*00fc*/ 	.short	0x0100
        /*00fe*/ 	.byte	0x08
	.zero		1


	//   ....[7]....
        /*0100*/ 	.word	0x000005a0
        /*0104*/ 	.word	0x000000ff
        /*0108*/ 	.word	0x00000038
        /*010c*/ 	.short	0x0100
        /*010e*/ 	.byte	0x08
	.zero		1


	//   ....[8]....
        /*0110*/ 	.word	0x000006e0
        /*0114*/ 	.word	0x000000ff
        /*0118*/ 	.word	0x00000040
        /*011c*/ 	.short	0x0100
        /*011e*/ 	.byte	0x08
	.zero		1


	//   ....[9]....
        /*0120*/ 	.word	0x000006f0
        /*0124*/ 	.word	0x000000ff
        /*0128*/ 	.word	0x00000060
        /*012c*/ 	.short	0x0100
        /*012e*/ 	.byte	0x08
	.zero		1


	//   ....[10]....
        /*0130*/ 	.word	0x00000700
        /*0134*/ 	.word	0x000000ff
        /*0138*/ 	.word	0x00000048
        /*013c*/ 	.short	0x0100
        /*013e*/ 	.byte	0x08
	.zero		1


	//   ....[11]....
        /*0140*/ 	.word	0x00000710
        /*0144*/ 	.word	0x000000ff
        /*0148*/ 	.word	0x00000068
        /*014c*/ 	.short	0x0100
        /*014e*/ 	.byte	0x08
	.zero		1


	//   ....[12]....
        /*0150*/ 	.word	0x00000720
        /*0154*/ 	.word	0x000000ff
        /*0158*/ 	.word	0x00000050
        /*015c*/ 	.short	0x0100
        /*015e*/ 	.byte	0x08
	.zero		1


	//   ....[13]....
        /*0160*/ 	.word	0x00000730
        /*0164*/ 	.word	0x000000ff
        /*0168*/ 	.word	0x00000070
        /*016c*/ 	.short	0x0100
        /*016e*/ 	.byte	0x08
	.zero		1


	//   ....[14]....
        /*0170*/ 	.word	0x00000740
        /*0174*/ 	.word	0x000000ff
        /*0178*/ 	.word	0x00000058
        /*017c*/ 	.short	0x0100
        /*017e*/ 	.byte	0x08
	.zero		1


	//   ....[15]....
        /*0180*/ 	.word	0x00000750
        /*0184*/ 	.word	0x000000ff
        /*0188*/ 	.word	0x00000078
        /*018c*/ 	.short	0x0100
        /*018e*/ 	.byte	0x08
	.zero		1


	//   ....[16]....
        /*0190*/ 	.word	0x00000a10
        /*0194*/ 	.word	0x000000ff
        /*0198*/ 	.word	0x00000080
        /*019c*/ 	.short	0x0100
        /*019e*/ 	.byte	0x08
	.zero		1


	//   ....[17]....
        /*01a0*/ 	.word	0x00000a60
        /*01a4*/ 	.word	0x000000ff
        /*01a8*/ 	.word	0x00000088
        /*01ac*/ 	.short	0x0100
        /*01ae*/ 	.byte	0x08
	.zero		1


	//   ....[18]....
        /*01b0*/ 	.word	0x000016d0
        /*01b4*/ 	.word	0x00000003
        /*01b8*/ 	.word	0x00000000
        /*01bc*/ 	.short	0x010a
        /*01be*/ 	.byte	0x3f
	.zero		1


	//   ....[19]....
        /*01c0*/ 	.word	0x00001710
        /*01c4*/ 	.word	0x00000003
        /*01c8*/ 	.word	0x00000000
        /*01cc*/ 	.short	0x010a
        /*01ce*/ 	.byte	0x3f
	.zero		1


	//   ....[20]....
        /*01d0*/ 	.word	0x00001ab0
        /*01d4*/ 	.word	0x000000ff
        /*01d8*/ 	.word	0x00000000
        /*01dc*/ 	.short	0x010a
        /*01de*/ 	.byte	0x04
	.zero		1


	//   ....[21]....
        /*01e0*/ 	.word	0x00001af0
        /*01e4*/ 	.word	0x000000ff
        /*01e8*/ 	.word	0x00000000
        /*01ec*/ 	.short	0x010a
        /*01ee*/ 	.byte	0x04
	.zero		1


	//   ....[22]....
        /*01f0*/ 	.word	0x00001d80
        /*01f4*/ 	.word	0x000000ff
        /*01f8*/ 	.word	0x00000000
        /*01fc*/ 	.short	0x0101
        /*01fe*/ 	.byte	0x04
	.zero		1


	//   ....[23]....
        /*0200*/ 	.word	0x00001f30
        /*0204*/ 	.word	0x000000ff
        /*0208*/ 	.word	0x00000000
        /*020c*/ 	.short	0x0101
        /*020e*/ 	.byte	0x04
	.zero		1


	//   ....[24]....
        /*0210*/ 	.word	0x000026c0
        /*0214*/ 	.word	0x000000ff
        /*0218*/ 	.word	0x00000040
        /*021c*/ 	.short	0x010a
        /*021e*/ 	.byte	0x35
	.zero		1


	//   ....[25]....
        /*0220*/ 	.word	0x00002ec0
        /*0224*/ 	.word	0x000000ff
        /*0228*/ 	.word	0x00000000
        /*022c*/ 	.short	0x0101
        /*022e*/ 	.byte	0x04
	.zero		1


	//   ....[26]....
        /*0230*/ 	.word	0x00002fb0
        /*0234*/ 	.word	0x0000000e
        /*0238*/ 	.word	0x00000040
        /*023c*/ 	.short	0x010a
        /*023e*/ 	.byte	0x3f
	.zero		1


	//   ....[27]....
        /*0240*/ 	.word	0x000035c0
        /*0244*/ 	.word	0x000000ff
        /*0248*/ 	.word	0x00000000
        /*024c*/ 	.short	0x0101
        /*024e*/ 	.byte	0x04
	.zero		1


	//   ....[28]....
        /*0250*/ 	.word	0x000036c0
        /*0254*/ 	.word	0x0000000c
        /*0258*/ 	.word	0x00000040
        /*025c*/ 	.short	0x010a
        /*025e*/ 	.byte	0x3f
	.zero		1


	//   ....[29]....
        /*0260*/ 	.word	0x00003d00
        /*0264*/ 	.word	0x000000ff
        /*0268*/ 	.word	0x00000000
        /*026c*/ 	.short	0x0101
        /*026e*/ 	.byte	0x04
	.zero		1


	//   ....[30]....
        /*0270*/ 	.word	0x00003de0
        /*0274*/ 	.word	0x0000000d
        /*0278*/ 	.word	0x00000040
        /*027c*/ 	.short	0x010a
        /*027e*/ 	.byte	0x3f
	.zero		1


	//   ....[31]....
        /*0280*/ 	.word	0x00004440
        /*0284*/ 	.word	0x000000ff
        /*0288*/ 	.word	0x00000000
        /*028c*/ 	.short	0x0101
        /*028e*/ 	.byte	0x04
	.zero		1


	//   ....[32]....
        /*0290*/ 	.word	0x00004520
        /*0294*/ 	.word	0x0000000d
        /*0298*/ 	.word	0x00000040
        /*029c*/ 	.short	0x010a
        /*029e*/ 	.byte	0x3f
	.zero		1


	//   ....[33]....
        /*02a0*/ 	.word	0x00004b60
        /*02a4*/ 	.word	0x000000ff
        /*02a8*/ 	.word	0x00000000
        /*02ac*/ 	.short	0x0101
        /*02ae*/ 	.byte	0x04
	.zero		1


	//   ....[34]....
        /*02b0*/ 	.word	0x00004c40
        /*02b4*/ 	.word	0x0000000d
        /*02b8*/ 	.word	0x00000040
        /*02bc*/ 	.short	0x010a
        /*02be*/ 	.byte	0x3f
	.zero		1


	//   ....[35]....
        /*02c0*/ 	.word	0x00005280
        /*02c4*/ 	.word	0x000000ff
        /*02c8*/ 	.word	0x00000000
        /*02cc*/ 	.short	0x0101
        /*02ce*/ 	.byte	0x04
	.zero		1


	//   ....[36]....
        /*02d0*/ 	.word	0x00005360
        /*02d4*/ 	.word	0x0000000d
        /*02d8*/ 	.word	0x00000040
        /*02dc*/ 	.short	0x010a
        /*02de*/ 	.byte	0x3f
	.zero		1


	//   ....[37]....
        /*02e0*/ 	.word	0x000059a0
        /*02e4*/ 	.word	0x000000ff
        /*02e8*/ 	.word	0x00000000
        /*02ec*/ 	.short	0x0101
        /*02ee*/ 	.byte	0x04
	.zero		1


	//   ....[38]....
        /*02f0*/ 	.word	0x00005a80
        /*02f4*/ 	.word	0x0000000d
        /*02f8*/ 	.word	0x00000040
        /*02fc*/ 	.short	0x010a
        /*02fe*/ 	.byte	0x3f
	.zero		1


	//   ....[39]....
        /*0300*/ 	.word	0x00006070
        /*0304*/ 	.word	0x000000ff
        /*0308*/ 	.word	0x00000000
        /*030c*/ 	.short	0x0101
        /*030e*/ 	.byte	0x04
	.zero		1


	//   ....[40]....
        /*0310*/ 	.word	0x00006a10
        /*0314*/ 	.word	0x000000ff
        /*0318*/ 	.word	0x00000000
        /*031c*/ 	.short	0x0101
        /*031e*/ 	.byte	0x04
	.zero		1


	//   ....[41]....
        /*0320*/ 	.word	0x00007100
        /*0324*/ 	.word	0x000000ff
        /*0328*/ 	.word	0x00000088
        /*032c*/ 	.short	0x010a
        /*032e*/ 	.byte	0x04
	.zero		1


	//   ....[42]....
        /*0330*/ 	.word	0x000074f0
        /*0334*/ 	.word	0x000000ff
        /*0338*/ 	.word	0x00000060
        /*033c*/ 	.short	0x010a
        /*033e*/ 	.byte	0x0d
	.zero		1


	//   ....[43]....
        /*0340*/ 	.word	0x000075e0
        /*0344*/ 	.word	0x000000ff
        /*0348*/ 	.word	0x00000040
        /*034c*/ 	.short	0x010b
        /*034e*/ 	.byte	0x0d
	.zero		1


	//   ....[44]....
        /*0350*/ 	.word	0x00007640
        /*0354*/ 	.word	0x000000ff
        /*0358*/ 	.word	0x00000000
        /*035c*/ 	.short	0x0101
        /*035e*/ 	.byte	0x10
	.zero		1


	//   ....[45]....
        /*0360*/ 	.word	0x00007670
        /*0364*/ 	.word	0x000000ff
        /*0368*/ 	.word	0x00000068
        /*036c*/ 	.short	0x010a
        /*036e*/ 	.byte	0x0d
	.zero		1


	//   ....[46]....
        /*0370*/ 	.word	0x00007780
        /*0374*/ 	.word	0x000000ff
        /*0378*/ 	.word	0x00000048
        /*037c*/ 	.short	0x010b
        /*037e*/ 	.byte	0x0d
	.zero		1


	//   ....[47]....
        /*0380*/ 	.word	0x000077e0
        /*0384*/ 	.word	0x000000ff
        /*0388*/ 	.word	0x00000000
        /*038c*/ 	.short	0x0101
        /*038e*/ 	.byte	0x12
	.zero		1


	//   ....[48]....
        /*0390*/ 	.word	0x00007810
        /*0394*/ 	.word	0x000000ff
        /*0398*/ 	.word	0x00000070
        /*039c*/ 	.short	0x010a
        /*039e*/ 	.byte	0x0d
	.zero		1


	//   ....[49]....
        /*03a0*/ 	.word	0x00007920
        /*03a4*/ 	.word	0x000000ff
        /*03a8*/ 	.word	0x00000050
        /*03ac*/ 	.short	0x010b
        /*03ae*/ 	.byte	0x0d
	.zero		1


	//   ....[50]....
        /*03b0*/ 	.word	0x00007980
        /*03b4*/ 	.word	0x000000ff
        /*03b8*/ 	.word	0x00000000
        /*03bc*/ 	.short	0x0101
        /*03be*/ 	.byte	0x1d
	.zero		1


	//   ....[51]....
        /*03c0*/ 	.word	0x000079b0
        /*03c4*/ 	.word	0x000000ff
        /*03c8*/ 	.word	0x00000078
        /*03cc*/ 	.short	0x010a
        /*03ce*/ 	.byte	0x0d
	.zero		1


	//   ....[52]....
        /*03d0*/ 	.word	0x00007ac0
        /*03d4*/ 	.word	0x000000ff
        /*03d8*/ 	.word	0x00000058
        /*03dc*/ 	.short	0x010b
        /*03de*/ 	.byte	0x0d
	.zero		1


	//   ....[53]....
        /*03e0*/ 	.word	0x00007b20
        /*03e4*/ 	.word	0x000000ff
        /*03e8*/ 	.word	0x00000000
        /*03ec*/ 	.short	0x0101
        /*03ee*/ 	.byte	0x1e
	.zero		1


	//   ....[54]....
        /*03f0*/ 	.word	0x00007b60
        /*03f4*/ 	.word	0x000000ff
        /*03f8*/ 	.word	0x00000060
        /*03fc*/ 	.short	0x010a
        /*03fe*/ 	.byte	0x0d
	.zero		1


	//   ....[55]....
        /*0400*/ 	.word	0x00007c60
        /*0404*/ 	.word	0x000000ff
        /*0408*/ 	.word	0x00000040
        /*040c*/ 	.short	0x010b
        /*040e*/ 	.byte	0x0d
	.zero		1


	//   ....[56]....
        /*0410*/ 	.word	0x00007ca0
        /*0414*/ 	.word	0x000000ff
        /*0418*/ 	.word	0x00000000
        /*041c*/ 	.short	0x0101
        /*041e*/ 	.byte	0x10
	.zero		1


	//   ....[57]....
        /*0420*/ 	.word	0x00007cd0
        /*0424*/ 	.word	0x000000ff
        /*0428*/ 	.word	0x00000068
        /*042c*/ 	.short	0x010a
        /*042e*/ 	.byte	0x0d
	.zero		1


	//   ....[58]....
        /*0430*/ 	.word	0x00007dd0
        /*0434*/ 	.word	0x000000ff
        /*0438*/ 	.word	0x00000048
        /*043c*/ 	.short	0x010b
        /*043e*/ 	.byte	0x0d
	.zero		1


	//   ....[59]....
        /*0440*/ 	.word	0x00007e10
        /*0444*/ 	.word	0x000000ff
        /*0448*/ 	.word	0x00000000
        /*044c*/ 	.short	0x0101
        /*044e*/ 	.byte	0x12
	.zero		1


	//   ....[60]....
        /*0450*/ 	.word	0x00007e40
        /*0454*/ 	.word	0x000000ff
        /*0458*/ 	.word	0x00000070
        /*045c*/ 	.short	0x010a
        /*045e*/ 	.byte	0x0d
	.zero		1


	//   ....[61]....
        /*0460*/ 	.word	0x00007f40
        /*0464*/ 	.word	0x000000ff
        /*0468*/ 	.word	0x00000050
        /*046c*/ 	.short	0x010b
        /*046e*/ 	.byte	0x0d
	.zero		1


	//   ....[62]....
        /*0470*/ 	.word	0x00007f80
        /*0474*/ 	.word	0x000000ff
        /*0478*/ 	.word	0x00000000
        /*047c*/ 	.short	0x0101
        /*047e*/ 	.byte	0x1d
	.zero		1


	//   ....[63]....
        /*0480*/ 	.word	0x00007fb0
        /*0484*/ 	.word	0x000000ff
        /*0488*/ 	.word	0x00000078
        /*048c*/ 	.short	0x010a
        /*048e*/ 	.byte	0x0d
	.zero		1


	//   ....[64]....
        /*0490*/ 	.word	0x000080b0
        /*0494*/ 	.word	0x000000ff
        /*0498*/ 	.word	0x00000058
        /*049c*/ 	.short	0x010b
        /*049e*/ 	.byte	0x0d
	.zero		1


	//   ....[65]....
        /*04a0*/ 	.word	0x00008100
        /*04a4*/ 	.word	0x000000ff
        /*04a8*/ 	.word	0x00000000
        /*04ac*/ 	.short	0x0101
        /*04ae*/ 	.byte	0x1e
	.zero		1


	//   ....[66]....
        /*04b0*/ 	.word	0x00008790
        /*04b4*/ 	.word	0x00000000
        /*04b8*/ 	.word	0x00000060
        /*04bc*/ 	.short	0x010a
        /*04be*/ 	.byte	0x3f
	.zero		1


	//   ....[67]....
        /*04c0*/ 	.word	0x000087d0
        /*04c4*/ 	.word	0x00000000
        /*04c8*/ 	.word	0x00000068
        /*04cc*/ 	.short	0x010a
        /*04ce*/ 	.byte	0x3f
	.zero		1


	//   ....[68]....
        /*04d0*/ 	.word	0x00008810
        /*04d4*/ 	.word	0x00000000
        /*04d8*/ 	.word	0x00000070
        /*04dc*/ 	.short	0x010a
        /*04de*/ 	.byte	0x3f
	.zero		1


	//   ....[69]....
        /*04e0*/ 	.word	0x00008870
        /*04e4*/ 	.word	0x00000000
        /*04e8*/ 	.word	0x00000078
        /*04ec*/ 	.short	0x010a
        /*04ee*/ 	.byte	0x3f
	.zero		1


	//   ....[70]....
        /*04f0*/ 	.word	0x00008b90
        /*04f4*/ 	.word	0x00000014
        /*04f8*/ 	.word	0x00000020
        /*04fc*/ 	.short	0x010a
        /*04fe*/ 	.byte	0x3f
	.zero		1


	//   ....[71]....
        /*0500*/ 	.word	0x00008f50
        /*0504*/ 	.word	0x00000005
        /*0508*/ 	.word	0x00000088
        /*050c*/ 	.short	0x0101
        /*050e*/ 	.byte	0x3f
	.zero		1


	//   ....[72]....
        /*0510*/ 	.word	0x00009660
        /*0514*/ 	.word	0x00000007
        /*0518*/ 	.word	0x00000000
        /*051c*/ 	.short	0x010a
        /*051e*/ 	.byte	0x3f
	.zero		1


	//   ....[73]....
        /*0520*/ 	.word	0x000096e0
        /*0524*/ 	.word	0x00000006
        /*0528*/ 	.word	0x00000000
        /*052c*/ 	.short	0x010a
        /*052e*/ 	.byte	0x3f
	.zero		1


	//   ....[74]....
        /*0530*/ 	.word	0x00009770
        /*0534*/ 	.word	0x00000007
        /*0538*/ 	.word	0x00000000
        /*053c*/ 	.short	0x010a
        /*053e*/ 	.byte	0x3f
	.zero		1


	//   ....[75]....
        /*0540*/ 	.word	0x00009800
        /*0544*/ 	.word	0x00000005
        /*0548*/ 	.word	0x00000000
        /*054c*/ 	.short	0x010a
        /*054e*/ 	.byte	0x3f
	.zero		1


	//   ....[76]....
        /*0550*/ 	.word	0x00009860
        /*0554*/ 	.word	0x00000003
        /*0558*/ 	.word	0x00000000
        /*055c*/ 	.short	0x010a
        /*055e*/ 	.byte	0x3f
	.zero		1


	//   ....[77]....
        /*0560*/ 	.word	0x000098c0
        /*0564*/ 	.word	0x00000004
        /*0568*/ 	.word	0x00000000
        /*056c*/ 	.short	0x010a
        /*056e*/ 	.byte	0x3f
	.zero		1


	//   ....[78]....
        /*0570*/ 	.word	0x00009920
        /*0574*/ 	.word	0x00000005
        /*0578*/ 	.word	0x00000040
        /*057c*/ 	.short	0x010a
        /*057e*/ 	.byte	0x3f
	.zero		1


	//   ....[79]....
        /*0580*/ 	.word	0x00009970
        /*0584*/ 	.word	0x0000000e
        /*0588*/ 	.word	0x00000040
        /*058c*/ 	.short	0x010a
        /*058e*/ 	.byte	0x3f
	.zero		1


	//   ....[80]....
        /*0590*/ 	.word	0x000099c0
        /*0594*/ 	.word	0x0000000c
        /*0598*/ 	.word	0x00000040
        /*059c*/ 	.short	0x010a
        /*059e*/ 	.byte	0x3f
	.zero		1


	//   ....[81]....
        /*05a0*/ 	.word	0x00009a10
        /*05a4*/ 	.word	0x0000000d
        /*05a8*/ 	.word	0x00000040
        /*05ac*/ 	.short	0x010a
        /*05ae*/ 	.byte	0x3f
	.zero		1


	//   ....[82]....
        /*05b0*/ 	.word	0x00009a60
        /*05b4*/ 	.word	0x0000000d
        /*05b8*/ 	.word	0x00000040
        /*05bc*/ 	.short	0x010a
        /*05be*/ 	.byte	0x3f
	.zero		1


	//   ....[83]....
        /*05c0*/ 	.word	0x00009ab0
        /*05c4*/ 	.word	0x0000000d
        /*05c8*/ 	.word	0x00000040
        /*05cc*/ 	.short	0x010a
        /*05ce*/ 	.byte	0x3f
	.zero		1


	//   ....[84]....
        /*05d0*/ 	.word	0x00009b00
        /*05d4*/ 	.word	0x0000000d
        /*05d8*/ 	.word	0x00000040
        /*05dc*/ 	.short	0x010a
        /*05de*/ 	.byte	0x3f
	.zero		1


	//   ....[85]....
        /*05e0*/ 	.word	0x00009b50
        /*05e4*/ 	.word	0x0000000d
        /*05e8*/ 	.word	0x00000040
        /*05ec*/ 	.short	0x010a
        /*05ee*/ 	.byte	0x3f
	.zero		1


	//   ....[86]....
        /*05f0*/ 	.word	0x00009bb0
        /*05f4*/ 	.word	0x00000003
        /*05f8*/ 	.word	0x00000088
        /*05fc*/ 	.short	0x010a
        /*05fe*/ 	.byte	0x3f
	.zero		1


	//   ....[87]....
        /*0600*/ 	.word	0x00009c10
        /*0604*/ 	.word	0x00000005
        /*0608*/ 	.word	0x00000060
        /*060c*/ 	.short	0x010a
        /*060e*/ 	.byte	0x3f
	.zero		1


	//   ....[88]....
        /*0610*/ 	.word	0x00009c70
        /*0614*/ 	.word	0x00000005
        /*0618*/ 	.word	0x00000068
        /*061c*/ 	.short	0x010a
        /*061e*/ 	.byte	0x3f
	.zero		1


	//   ....[89]....
        /*0620*/ 	.word	0x00009cd0
        /*0624*/ 	.word	0x00000005
        /*0628*/ 	.word	0x00000070
        /*062c*/ 	.short	0x010a
        /*062e*/ 	.byte	0x3f
	.zero		1


	//   ....[90]....
        /*0630*/ 	.word	0x00009d30
        /*0634*/ 	.word	0x00000005
        /*0638*/ 	.word	0x00000078
        /*063c*/ 	.short	0x010a
        /*063e*/ 	.byte	0x3f
	.zero		1


	//   ....[91]....
        /*0640*/ 	.word	0x00009d90
        /*0644*/ 	.word	0x00000005
        /*0648*/ 	.word	0x00000060
        /*064c*/ 	.short	0x010a
        /*064e*/ 	.byte	0x3f
	.zero		1


	//   ....[92]....
        /*0650*/ 	.word	0x00009df0
        /*0654*/ 	.word	0x00000005
        /*0658*/ 	.word	0x00000068
        /*065c*/ 	.short	0x010a
        /*065e*/ 	.byte	0x3f
	.zero		1


	//   ....[93]....
        /*0660*/ 	.word	0x00009e50
        /*0664*/ 	.word	0x00000005
        /*0668*/ 	.word	0x00000070
        /*066c*/ 	.short	0x010a
        /*066e*/ 	.byte	0x3f
	.zero		1


	//   ....[94]....
        /*0670*/ 	.word	0x00009eb0
        /*0674*/ 	.word	0x00000005
        /*0678*/ 	.word	0x00000078
        /*067c*/ 	.short	0x010a
        /*067e*/ 	.byte	0x3f
	.zero		1


	//   ....[95]....
        /*0680*/ 	.word	0x00009f00
        /*0684*/ 	.word	0x00000000
        /*0688*/ 	.word	0x00000060
        /*068c*/ 	.short	0x010a
        /*068e*/ 	.byte	0x3f
	.zero		1


	//   ....[96]....
        /*0690*/ 	.word	0x00009f50
        /*0694*/ 	.word	0x00000000
        /*0698*/ 	.word	0x00000068
        /*069c*/ 	.short	0x010a
        /*069e*/ 	.byte	0x3f
	.zero		1


	//   ....[97]....
        /*06a0*/ 	.word	0x00009fa0
        /*06a4*/ 	.word	0x00000000
        /*06a8*/ 	.word	0x00000070
        /*06ac*/ 	.short	0x010a
        /*06ae*/ 	.byte	0x3f
	.zero		1


	//   ....[98]....
        /*06b0*/ 	.word	0x0000a070
        /*06b4*/ 	.word	0x00000014
        /*06b8*/ 	.word	0x00000020
        /*06bc*/ 	.short	0x010a
        /*06be*/ 	.byte	0x3f
	.zero		1


	//   ....[99]....
        /*06c0*/ 	.word	0x0000a140
        /*06c4*/ 	.word	0x00000007
        /*06c8*/ 	.word	0x00000000
        /*06cc*/ 	.short	0x010a
        /*06ce*/ 	.byte	0x3f
	.zero		1


	//   ....[100]....
        /*06d0*/ 	.word	0x0000a190
        /*06d4*/ 	.word	0x00000006
        /*06d8*/ 	.word	0x00000000
        /*06dc*/ 	.short	0x010a
        /*06de*/ 	.byte	0x3f
	.zero		1


	//   ....[101]....
        /*06e0*/ 	.word	0x0000a1e0
        /*06e4*/ 	.word	0x00000007
        /*06e8*/ 	.word	0x00000000
        /*06ec*/ 	.short	0x010a
        /*06ee*/ 	.byte	0x3f
	.zero		1


	//----- nvinfo : EIATTR_NUM_MBARRIERS
	.align		4
.L_38:
        /*06f0*/ 	.byte	0x03, 0x38
        /*06f2*/ 	.short	0x0012


	//----- nvinfo : EIATTR_EXIT_INSTR_OFFSETS
	.align		4
        /*06f4*/ 	.byte	0x04, 0x1c
        /*06f6*/ 	.short	(.L_40 - .L_39)


	//   ....[0]....
.L_39:
        /*06f8*/ 	.word	0x00009850


	//----- nvinfo : EIATTR_MAX_THREADS
	.align		4
.L_40:
        /*06fc*/ 	.byte	0x04, 0x05
        /*06fe*/ 	.short	(.L_42 - .L_41)
.L_41:
        /*0700*/ 	.word	0x00000180
        /*0704*/ 	.word	0x00000001
        /*0708*/ 	.word	0x00000001


	//----- nvinfo : EIATTR_CRS_STACK_SIZE
	.align		4
.L_42:
        /*070c*/ 	.byte	0x04, 0x1e
        /*070e*/ 	.short	(.L_44 - .L_43)
.L_43:
        /*0710*/ 	.word	0x00000000


	//----- nvinfo : EIATTR_CBANK_PARAM_SIZE
	.align		4
.L_44:
        /*0714*/ 	.byte	0x03, 0x19
        /*0716*/ 	.short	0x0770


	//----- nvinfo : EIATTR_PARAM_CBANK
	.align		4
        /*0718*/ 	.byte	0x04, 0x0a
        /*071a*/ 	.short	(.L_46 - .L_45)
	.align		4
.L_45:
        /*071c*/ 	.word	index@(.nv.constant0._ZN7cutlass13device_kernelINS_4gemm6kernel13GemmUniversalIN4cute5tupleIJiiiiEEENS1_10collective13CollectiveMmaINS1_34MainloopSm90TmaGmmaWarpSpecializedILi4ENS5_IJNS4_1CILi1EEESB_SB_EEENS1_35KernelTmaWarpSpecializedCooperativeEEENS5_IJNSA_ILi128EEENSA_ILi256EEENSA_ILi64EEEEEENS_6half_tENS5_IJlSB_lEEESJ_SK_NS4_8TiledMMAINS4_8MMA_AtomIJNS4_4SM904GMMA26MMA_64x256x16_F32F16F16_SSILNSO_5MajorE0ELSQ_0ELNSO_7ScaleInE1ELSR_1EEEEEENS4_6LayoutINS5_IJNSA_ILi2EEESB_SB_EEENS5_IJSB_NSA_ILi0EEESX_EEEEENS5_IJNS4_10UnderscoreES10_S10_EEEEENS4_13SM90_TMA_LOADENS4_14ComposedLayoutINS4_7SwizzleILi3ELi4ELi3EEENS4_18smem_ptr_flag_bitsILi16EEENSU_INS5_IJNSA_ILi8EEESH_EEENS5_IJSH_SB_EEEEEEEvNS4_8identityES13_S1D_vS1E_EENS_8epilogue10collective18CollectiveEpilogueINS1G_22Sm90TmaWarpSpecializedILi4ELi2ELi16ELb1ELb0EEEJSI_NS5_IJSF_NSA_ILi32EEEEEESJ_SK_SJ_SK_NS1G_6fusion15FusionCallbacksIS1K_NS1N_17LinearCombinationISJ_fSJ_fLNS_15FloatRoundStyleE2EEESI_S1M_JEEES13_NS14_INS15_ILi2ELi4ELi3EEES18_NSU_INS5_IJS19_S1L_EEENS5_IJS1L_SB_EEEEEEENS4_17SM75_U32x4_LDSM_NENS4_14SM90_TMA_STOREES1X_NS4_17SM90_U32x4_STSM_NENS4_9Copy_AtomIJS20_SJ_EEEvEEEvvEEEEvNT_6ParamsE)
        /*0720*/ 	.short	0x0210
        /*0722*/ 	.short	0x0770


	//----- nvinfo : EIATTR_SW_WAR
	.align		4
.L_46:
        /*0724*/ 	.byte	0x04, 0x36
        /*0726*/ 	.short	(.L_48 - .L_47)
.L_47:
        /*0728*/ 	.word	0x00000008
.L_48:


//--------------------- .nv.callgraph             --------------------------
	.section	.nv.callgraph,"",@"SHT_CUDA_CALLGRAPH"
	.align	4
	.sectionentsize	8
	.align		4
        /*0000*/ 	.word	0x00000000
	.align		4
        /*0004*/ 	.word	0xffffffff
	.align		4
        /*0008*/ 	.word	index@(_ZN7cutlass13device_kernelINS_4gemm6kernel13GemmUniversalIN4cute5tupleIJiiiiEEENS1_10collective13CollectiveMmaINS1_34MainloopSm90TmaGmmaWarpSpecializedILi4ENS5_IJNS4_1CILi1EEESB_SB_EEENS1_35KernelTmaWarpSpecializedCooperativeEEENS5_IJNSA_ILi128EEENSA_ILi256EEENSA_ILi64EEEEEENS_6half_tENS5_IJlSB_lEEESJ_SK_NS4_8TiledMMAINS4_8MMA_AtomIJNS4_4SM904GMMA26MMA_64x256x16_F32F16F16_SSILNSO_5MajorE0ELSQ_0ELNSO_7ScaleInE1ELSR_1EEEEEENS4_6LayoutINS5_IJNSA_ILi2EEESB_SB_EEENS5_IJSB_NSA_ILi0EEESX_EEEEENS5_IJNS4_10UnderscoreES10_S10_EEEEENS4_13SM90_TMA_LOADENS4_14ComposedLayoutINS4_7SwizzleILi3ELi4ELi3EEENS4_18smem_ptr_flag_bitsILi16EEENSU_INS5_IJNSA_ILi8EEESH_EEENS5_IJSH_SB_EEEEEEEvNS4_8identityES13_S1D_vS1E_EENS_8epilogue10collective18CollectiveEpilogueINS1G_22Sm90TmaWarpSpecializedILi4ELi2ELi16ELb1ELb0EEEJSI_NS5_IJSF_NSA_ILi32EEEEEESJ_SK_SJ_SK_NS1G_6fusion15FusionCallbacksIS1K_NS1N_17LinearCombinationISJ_fSJ_fLNS_15FloatRoundStyleE2EEESI_S1M_JEEES13_NS14_INS15_ILi2ELi4ELi3EEES18_NSU_INS5_IJS19_S1L_EEENS5_IJS1L_SB_EEEEEEENS4_17SM75_U32x4_LDSM_NENS4_14SM90_TMA_STOREES1X_NS4_17SM90_U32x4_STSM_NENS4_9Copy_AtomIJS20_SJ_EEEvEEEvvEEEEvNT_6ParamsE)
	.align		4
        /*000c*/ 	.word	index@(__assertfail)
	.align		4
        /*0010*/ 	.word	0x00000000
	.align		4
        /*0014*/ 	.word	0xfffffffe
	.align		4
        /*0018*/ 	.word	0x00000000
	.align		4
        /*001c*/ 	.word	0xfffffffd
	.align		4
        /*0020*/ 	.word	0x00000000
	.align		4
        /*0024*/ 	.word	0xfffffffc


//--------------------- .nv.constant4             --------------------------
	.section	.nv.constant4,"a",@progbits
	.align	8
	.align		8
.nv.constant4:
        /*0000*/ 	.dword	__assertfail
	.align		8
        /*0008*/ 	.dword	__unnamed_1
	.align		8
        /*0010*/ 	.dword	__unnamed_2
	.align		8
        /*0018*/ 	.dword	_ZN39_INTERNAL_bebf7983_4_k_cu_50cb1ffc_27794cuda3std3__45__cpo5beginE
	.align		8
        /*0020*/ 	.dword	_ZN39_INTERNAL_bebf7983_4_k_cu_50cb1ffc_27794cuda3std3__45__cpo3endE
	.align		8
        /*0028*/ 	.dword	_ZN39_INTERNAL_bebf7983_4_k_cu_50cb1ffc_27794cuda3std3__45__cpo6cbeginE
	.align		8
        /*0030*/ 	.dword	_ZN39_INTERNAL_bebf7983_4_k_cu_50cb1ffc_27794cuda3std3__45__cpo4cendE
	.align		8
        /*0038*/ 	.dword	_ZN39_INTERNAL_bebf7983_4_k_cu_50cb1ffc_27794cuda3std3__441_GLOBAL__N__bebf7983_4_k_cu_50cb1ffc_27796ignoreE
	.align		8
        /*0040*/ 	.dword	_ZN39_INTERNAL_bebf7983_4_k_cu_50cb1ffc_27794cuda3std3__419piecewise_constructE
	.align		8
        /*0048*/ 	.dword	_ZN39_INTERNAL_bebf7983_4_k_cu_50cb1ffc_27794cuda3std3__48in_placeE
	.align		8
        /*0050*/ 	.dword	_ZN39_INTERNAL_bebf7983_4_k_cu_50cb1ffc_27794cuda3std6ranges3__45__cpo4swapE
	.align		8
        /*0058*/ 	.dword	_ZN39_INTERNAL_bebf7983_4_k_cu_50cb1ffc_27794cuda3std6ranges3__45__cpo9iter_moveE
	.align		8
        /*0060*/ 	.dword	_ZN39_INTERNAL_bebf7983_4_k_cu_50cb1ffc_27794cute7productE
	.align		8
        /*0068*/ 	.dword	_ZN39_INTERNAL_bebf7983_4_k_cu_50cb1ffc_27794cute1_E
	.align		8
        /*0070*/ 	.dword	$str$22
	.align		8
        /*0078*/ 	.dword	$str$23
	.align		8
        /*0080*/ 	.dword	$str$26
	.align		8
        /*0088*/ 	.dword	$str$27


//--------------------- .text._ZN7cutlass13device_kernelINS_4gemm6kernel13GemmUniversalIN4cute5tupleIJiiiiEEENS1_10collective13CollectiveMmaINS1_34MainloopSm90TmaGmmaWarpSpecializedILi4ENS5_IJNS4_1CILi1EEESB_SB_EEENS1_35KernelTmaWarpSpecializedCooperativeEEENS5_IJNSA_ILi128EEENSA_ILi256EEENSA_ILi64EEEEEENS_6half_tENS5_IJlSB_lEEESJ_SK_NS4_8TiledMMAINS4_8MMA_AtomIJNS4_4SM904GMMA26MMA_64x256x16_F32F16F16_SSILNSO_5MajorE0ELSQ_0ELNSO_7ScaleInE1ELSR_1EEEEEENS4_6LayoutINS5_IJNSA_ILi2EEESB_SB_EEENS5_IJSB_NSA_ILi0EEESX_EEEEENS5_IJNS4_10UnderscoreES10_S10_EEEEENS4_13SM90_TMA_LOADENS4_14ComposedLayoutINS4_7SwizzleILi3ELi4ELi3EEENS4_18smem_ptr_flag_bitsILi16EEENSU_INS5_IJNSA_ILi8EEESH_EEENS5_IJSH_SB_EEEEEEEvNS4_8identityES13_S1D_vS1E_EENS_8epilogue10collective18CollectiveEpilogueINS1G_22Sm90TmaWarpSpecializedILi4ELi2ELi16ELb1ELb0EEEJSI_NS5_IJSF_NSA_ILi32EEEEEESJ_SK_SJ_SK_NS1G_6fusion15FusionCallbacksIS1K_NS1N_17LinearCombinationISJ_fSJ_fLNS_15FloatRoundStyleE2EEESI_S1M_JEEES13_NS14_INS15_ILi2ELi4ELi3EEES18_NSU_INS5_IJS19_S1L_EEENS5_IJS1L_SB_EEEEEEENS4_17SM75_U32x4_LDSM_NENS4_14SM90_TMA_STOREES1X_NS4_17SM90_U32x4_STSM_NENS4_9Copy_AtomIJS20_SJ_EEEvEEEvvEEEEvNT_6ParamsE --------------------------
	.section	.text._ZN7cutlass13device_kernelINS_4gemm6kernel13GemmUniversalIN4cute5tupleIJiiiiEEENS1_10collective13CollectiveMmaINS1_34MainloopSm90TmaGmmaWarpSpecializedILi4ENS5_IJNS4_1CILi1EEESB_SB_EEENS1_35KernelTmaWarpSpecializedCooperativeEEENS5_IJNSA_ILi128EEENSA_ILi256EEENSA_ILi64EEEEEENS_6half_tENS5_IJlSB_lEEESJ_SK_NS4_8TiledMMAINS4_8MMA_AtomIJNS4_4SM904GMMA26MMA_64x256x16_F32F16F16_SSILNSO_5MajorE0ELSQ_0ELNSO_7ScaleInE1ELSR_1EEEEEENS4_6LayoutINS5_IJNSA_ILi2EEESB_SB_EEENS5_IJSB_NSA_ILi0EEESX_EEEEENS5_IJNS4_10UnderscoreES10_S10_EEEEENS4_13SM90_TMA_LOADENS4_14ComposedLayoutINS4_7SwizzleILi3ELi4ELi3EEENS4_18smem_ptr_flag_bitsILi16EEENSU_INS5_IJNSA_ILi8EEESH_EEENS5_IJSH_SB_EEEEEEEvNS4_8identityES13_S1D_vS1E_EENS_8epilogue10collective18CollectiveEpilogueINS1G_22Sm90TmaWarpSpecializedILi4ELi2ELi16ELb1ELb0EEEJSI_NS5_IJSF_NSA_ILi32EEEEEESJ_SK_SJ_SK_NS1G_6fusion15FusionCallbacksIS1K_NS1N_17LinearCombinationISJ_fSJ_fLNS_15FloatRoundStyleE2EEESI_S1M_JEEES13_NS14_INS15_ILi2ELi4ELi3EEES18_NSU_INS5_IJS19_S1L_EEENS5_IJS1L_SB_EEEEEEENS4_17SM75_U32x4_LDSM_NENS4_14SM90_TMA_STOREES1X_NS4_17SM90_U32x4_STSM_NENS4_9Copy_AtomIJS20_SJ_EEEvEEEvvEEEEvNT_6ParamsE,"ax",@progbits
	.align	128
.text._ZN7cutlass13device_kernelINS_4gemm6kernel13GemmUniversalIN4cute5tupleIJiiiiEEENS1_10collective13CollectiveMmaINS1_34MainloopSm90TmaGmmaWarpSpecializedILi4ENS5_IJNS4_1CILi1EEESB_SB_EEENS1_35KernelTmaWarpSpecializedCooperativeEEENS5_IJNSA_ILi128EEENSA_ILi256EEENSA_ILi64EEEEEENS_6half_tENS5_IJlSB_lEEESJ_SK_NS4_8TiledMMAINS4_8MMA_AtomIJNS4_4SM904GMMA26MMA_64x256x16_F32F16F16_SSILNSO_5MajorE0ELSQ_0ELNSO_7ScaleInE1ELSR_1EEEEEENS4_6LayoutINS5_IJNSA_ILi2EEESB_SB_EEENS5_IJSB_NSA_ILi0EEESX_EEEEENS5_IJNS4_10UnderscoreES10_S10_EEEEENS4_13SM90_TMA_LOADENS4_14ComposedLayoutINS4_7SwizzleILi3ELi4ELi3EEENS4_18smem_ptr_flag_bitsILi16EEENSU_INS5_IJNSA_ILi8EEESH_EEENS5_IJSH_SB_EEEEEEEvNS4_8identityES13_S1D_vS1E_EENS_8epilogue10collective18CollectiveEpilogueINS1G_22Sm90TmaWarpSpecializedILi4ELi2ELi16ELb1ELb0EEEJSI_NS5_IJSF_NSA_ILi32EEEEEESJ_SK_SJ_SK_NS1G_6fusion15FusionCallbacksIS1K_NS1N_17LinearCombinationISJ_fSJ_fLNS_15FloatRoundStyleE2EEESI_S1M_JEEES13_NS14_INS15_ILi2ELi4ELi3EEES18_NSU_INS5_IJS19_S1L_EEENS5_IJS1L_SB_EEEEEEENS4_17SM75_U32x4_LDSM_NENS4_14SM90_TMA_STOREES1X_NS4_17SM90_U32x4_STSM_NENS4_9Copy_AtomIJS20_SJ_EEEvEEEvvEEEEvNT_6ParamsE:
        .type           _ZN7cutlass13device_kernelINS_4gemm6kernel13GemmUniversalIN4cute5tupleIJiiiiEEENS1_10collective13CollectiveMmaINS1_34MainloopSm90TmaGmmaWarpSpecializedILi4ENS5_IJNS4_1CILi1EEESB_SB_EEENS1_35KernelTmaWarpSpecializedCooperativeEEENS5_IJNSA_ILi128EEENSA_ILi256EEENSA_ILi64EEEEEENS_6half_tENS5_IJlSB_lEEESJ_SK_NS4_8TiledMMAINS4_8MMA_AtomIJNS4_4SM904GMMA26MMA_64x256x16_F32F16F16_SSILNSO_5MajorE0ELSQ_0ELNSO_7ScaleInE1ELSR_1EEEEEENS4_6LayoutINS5_IJNSA_ILi2EEESB_SB_EEENS5_IJSB_NSA_ILi0EEESX_EEEEENS5_IJNS4_10UnderscoreES10_S10_EEEEENS4_13SM90_TMA_LOADENS4_14ComposedLayoutINS4_7SwizzleILi3ELi4ELi3EEENS4_18smem_ptr_flag_bitsILi16EEENSU_INS5_IJNSA_ILi8EEESH_EEENS5_IJSH_SB_EEEEEEEvNS4_8identityES13_S1D_vS1E_EENS_8epilogue10collective18CollectiveEpilogueINS1G_22Sm90TmaWarpSpecializedILi4ELi2ELi16ELb1ELb0EEEJSI_NS5_IJSF_NSA_ILi32EEEEEESJ_SK_SJ_SK_NS1G_6fusion15FusionCallbacksIS1K_NS1N_17LinearCombinationISJ_fSJ_fLNS_15FloatRoundStyleE2EEESI_S1M_JEEES13_NS14_INS15_ILi2ELi4ELi3EEES18_NSU_INS5_IJS19_S1L_EEENS5_IJS1L_SB_EEEEEEENS4_17SM75_U32x4_LDSM_NENS4_14SM90_TMA_STOREES1X_NS4_17SM90_U32x4_STSM_NENS4_9Copy_AtomIJS20_SJ_EEEvEEEvvEEEEvNT_6ParamsE,@function
        .size           _ZN7cutlass13device_kernelINS_4gemm6kernel13GemmUniversalIN4cute5tupleIJiiiiEEENS1_10collective13CollectiveMmaINS1_34MainloopSm90TmaGmmaWarpSpecializedILi4ENS5_IJNS4_1CILi1EEESB_SB_EEENS1_35KernelTmaWarpSpecializedCooperativeEEENS5_IJNSA_ILi128EEENSA_ILi256EEENSA_ILi64EEEEEENS_6half_tENS5_IJlSB_lEEESJ_SK_NS4_8TiledMMAINS4_8MMA_AtomIJNS4_4SM904GMMA26MMA_64x256x16_F32F16F16_SSILNSO_5MajorE0ELSQ_0ELNSO_7ScaleInE1ELSR_1EEEEEENS4_6LayoutINS5_IJNSA_ILi2EEESB_SB_EEENS5_IJSB_NSA_ILi0EEESX_EEEEENS5_IJNS4_10UnderscoreES10_S10_EEEEENS4_13SM90_TMA_LOADENS4_14ComposedLayoutINS4_7SwizzleILi3ELi4ELi3EEENS4_18smem_ptr_flag_bitsILi16EEENSU_INS5_IJNSA_ILi8EEESH_EEENS5_IJSH_SB_EEEEEEEvNS4_8identityES13_S1D_vS1E_EENS_8epilogue10collective18CollectiveEpilogueINS1G_22Sm90TmaWarpSpecializedILi4ELi2ELi16ELb1ELb0EEEJSI_NS5_IJSF_NSA_ILi32EEEEEESJ_SK_SJ_SK_NS1G_6fusion15FusionCallbacksIS1K_NS1N_17LinearCombinationISJ_fSJ_fLNS_15FloatRoundStyleE2EEESI_S1M_JEEES13_NS14_INS15_ILi2ELi4ELi3EEES18_NSU_INS5_IJS19_S1L_EEENS5_IJS1L_SB_EEEEEEENS4_17SM75_U32x4_LDSM_NENS4_14SM90_TMA_STOREES1X_NS4_17SM90_U32x4_STSM_NENS4_9Copy_AtomIJS20_SJ_EEEvEEEvvEEEEvNT_6ParamsE,(.L_x_257 - _ZN7cutlass13device_kernelINS_4gemm6kernel13GemmUniversalIN4cute5tupleIJiiiiEEENS1_10collective13CollectiveMmaINS1_34MainloopSm90TmaGmmaWarpSpecializedILi4ENS5_IJNS4_1CILi1EEESB_SB_EEENS1_35KernelTmaWarpSpecializedCooperativeEEENS5_IJNSA_ILi128EEENSA_ILi256EEENSA_ILi64EEEEEENS_6half_tENS5_IJlSB_lEEESJ_SK_NS4_8TiledMMAINS4_8MMA_AtomIJNS4_4SM904GMMA26MMA_64x256x16_F32F16F16_SSILNSO_5MajorE0ELSQ_0ELNSO_7ScaleInE1ELSR_1EEEEEENS4_6LayoutINS5_IJNSA_ILi2EEESB_SB_EEENS5_IJSB_NSA_ILi0EEESX_EEEEENS5_IJNS4_10UnderscoreES10_S10_EEEEENS4_13SM90_TMA_LOADENS4_14ComposedLayoutINS4_7SwizzleILi3ELi4ELi3EEENS4_18smem_ptr_flag_bitsILi16EEENSU_INS5_IJNSA_ILi8EEESH_EEENS5_IJSH_SB_EEEEEEEvNS4_8identityES13_S1D_vS1E_EENS_8epilogue10collective18CollectiveEpilogueINS1G_22Sm90TmaWarpSpecializedILi4ELi2ELi16ELb1ELb0EEEJSI_NS5_IJSF_NSA_ILi32EEEEEESJ_SK_SJ_SK_NS1G_6fusion15FusionCallbacksIS1K_NS1N_17LinearCombinationISJ_fSJ_fLNS_15FloatRoundStyleE2EEESI_S1M_JEEES13_NS14_INS15_ILi2ELi4ELi3EEES18_NSU_INS5_IJS19_S1L_EEENS5_IJS1L_SB_EEEEEEENS4_17SM75_U32x4_LDSM_NENS4_14SM90_TMA_STOREES1X_NS4_17SM90_U32x4_STSM_NENS4_9Copy_AtomIJS20_SJ_EEEvEEEvvEEEEvNT_6ParamsE)
        .other          _ZN7cutlass13device_kernelINS_4gemm6kernel13GemmUniversalIN4cute5tupleIJiiiiEEENS1_10collective13CollectiveMmaINS1_34MainloopSm90TmaGmmaWarpSpecializedILi4ENS5_IJNS4_1CILi1EEESB_SB_EEENS1_35KernelTmaWarpSpecializedCooperativeEEENS5_IJNSA_ILi128EEENSA_ILi256EEENSA_ILi64EEEEEENS_6half_tENS5_IJlSB_lEEESJ_SK_NS4_8TiledMMAINS4_8MMA_AtomIJNS4_4SM904GMMA26MMA_64x256x16_F32F16F16_SSILNSO_5MajorE0ELSQ_0ELNSO_7ScaleInE1ELSR_1EEEEEENS4_6LayoutINS5_IJNSA_ILi2EEESB_SB_EEENS5_IJSB_NSA_ILi0EEESX_EEEEENS5_IJNS4_10UnderscoreES10_S10_EEEEENS4_13SM90_TMA_LOADENS4_14ComposedLayoutINS4_7SwizzleILi3ELi4ELi3EEENS4_18smem_ptr_flag_bitsILi16EEENSU_INS5_IJNSA_ILi8EEESH_EEENS5_IJSH_SB_EEEEEEEvNS4_8identityES13_S1D_vS1E_EENS_8epilogue10collective18CollectiveEpilogueINS1G_22Sm90TmaWarpSpecializedILi4ELi2ELi16ELb1ELb0EEEJSI_NS5_IJSF_NSA_ILi32EEEEEESJ_SK_SJ_SK_NS1G_6fusion15FusionCallbacksIS1K_NS1N_17LinearCombinationISJ_fSJ_fLNS_15FloatRoundStyleE2EEESI_S1M_JEEES13_NS14_INS15_ILi2ELi4ELi3EEES18_NSU_INS5_IJS19_S1L_EEENS5_IJS1L_SB_EEEEEEENS4_17SM75_U32x4_LDSM_NENS4_14SM90_TMA_STOREES1X_NS4_17SM90_U32x4_STSM_NENS4_9Copy_AtomIJS20_SJ_EEEvEEEvvEEEEvNT_6ParamsE,@"STO_CUDA_ENTRY STV_DEFAULT"
_ZN7cutlass13device_kernelINS_4gemm6kernel13GemmUniversalIN4cute5tupleIJiiiiEEENS1_10collective13CollectiveMmaINS1_34MainloopSm90TmaGmmaWarpSpecializedILi4ENS5_IJNS4_1CILi1EEESB_SB_EEENS1_35KernelTmaWarpSpecializedCooperativeEEENS5_IJNSA_ILi128EEENSA_ILi256EEENSA_ILi64EEEEEENS_6half_tENS5_IJlSB_lEEESJ_SK_NS4_8TiledMMAINS4_8MMA_AtomIJNS4_4SM904GMMA26MMA_64x256x16_F32F16F16_SSILNSO_5MajorE0ELSQ_0ELNSO_7ScaleInE1ELSR_1EEEEEENS4_6LayoutINS5_IJNSA_ILi2EEESB_SB_EEENS5_IJSB_NSA_ILi0EEESX_EEEEENS5_IJNS4_10UnderscoreES10_S10_EEEEENS4_13SM90_TMA_LOADENS4_14ComposedLayoutINS4_7SwizzleILi3ELi4ELi3EEENS4_18smem_ptr_flag_bitsILi16EEENSU_INS5_IJNSA_ILi8EEESH_EEENS5_IJSH_SB_EEEEEEEvNS4_8identityES13_S1D_vS1E_EENS_8epilogue10collective18CollectiveEpilogueINS1G_22Sm90TmaWarpSpecializedILi4ELi2ELi16ELb1ELb0EEEJSI_NS5_IJSF_NSA_ILi32EEEEEESJ_SK_SJ_SK_NS1G_6fusion15FusionCallbacksIS1K_NS1N_17LinearCombinationISJ_fSJ_fLNS_15FloatRoundStyleE2EEESI_S1M_JEEES13_NS14_INS15_ILi2ELi4ELi3EEES18_NSU_INS5_IJS19_S1L_EEENS5_IJS1L_SB_EEEEEEENS4_17SM75_U32x4_LDSM_NENS4_14SM90_TMA_STOREES1X_NS4_17SM90_U32x4_STSM_NENS4_9Copy_AtomIJS20_SJ_EEEvEEEvvEEEEvNT_6ParamsE:
[----:B------:R-:W1:Y:S01]  /*0000*/  LDC R1, c[0x0][0x28] ;  /* 0x00000a00ff017b82 */ /* 0x000e620000000800 */
[----:B------:R-:W2:Y:S07]  /*0010*/  S2R R18, SR_TID.X ;  /* 0x0000000000127919 */ /* 0x000eae0000002100 */
[----:B------:R-:W3:Y:S01]  /*0020*/  LDC.64 R4, c[0x0][0x588] ;  /* 0x00016200ff047b82 */ /* 0x000ee20000000a00 */
[----:B------:R-:W-:Y:S01]  /*0030*/  ELECT P0, URZ, PT ;  /* 0x00000000003f782f */ /* 0x000fe20003800000 */
[----:B------:R-:W-:Y:S01]  /*0040*/  BSSY B0, `(.L_x_0) ;  /* 0x0000016000007945 */ /* 0x000fe20003800000 */
[----:B--2---:R-:W-:-:S02]  /*0050*/  SHF.R.U32.HI R11, RZ, 0x5, R18 ;  /* 0x00000005ff0b7819 */ /* 0x004fc40000011612 */
[----:B------:R-:W-:-:S03]  /*0060*/  SHF.R.U32.HI R2, RZ, 0x7, R18 ;  /* 0x00000007ff027819 */ /* 0x000fc60000011612 */
[----:B------:R-:W2:Y:S04]  /*0070*/  SHFL.IDX PT, R0, R11, RZ, 0x1f ;  /* 0x00001fff0b007589 */ /* 0x000ea800000e0000 */
[----:B------:R4:W1:Y:S01]  /*0080*/  SHFL.IDX PT, R9, R2, RZ, 0x1f ;  /* 0x00001fff02097589 */ /* 0x00086200000e0000 */
[----:B--2---:R-:W-:Y:S02]  /*0090*/  ISETP.NE.OR P0, PT, R0, RZ, !P0 ;  /* 0x000000ff0000720c */ /* 0x004fe40004705670 */
[----:B------:R-:W-:-:S11]  /*00a0*/  SHF.R.S32.HI R3, RZ, 0x1f, R0 ;  /* 0x0000001fff037819 */ /* 0x000fd60000011400 */
[----:B-1-34-:R-:W-:Y:S05]  /*00b0*/  @P0 BRA `(.L_x_1) ;  /* 0x0000000000380947 */ /* 0x01afea0003800000 */
[----:B------:R-:W-:Y:S02]  /*00c0*/  ULDC.64 UR4, c[0x0][0x198] ;  /* 0x0000660000047ab9 */ /* 0x000fe40000000a00 */
[----:B------:R-:W-:Y:S02]  /*00d0*/  UIADD3 UR6, UP0, UR4, 0xf0, URZ ;  /* 0x000000f004067890 */ /* 0x000fe4000ff1e03f */
[----:B------:R-:W-:Y:S02]  /*00e0*/  UIADD3 UR8, UP1, UR4, 0x1f0, URZ ;  /* 0x000001f004087890 */ /* 0x000fe4000ff3e03f */
[----:B------:R-:W-:Y:S02]  /*00f0*/  UIADD3 UR10, UP2, UR4, 0x3f0, URZ ;  /* 0x000003f0040a7890 */ /* 0x000fe4000ff5e03f */
[----:B------:R-:W-:Y:S02]  /*0100*/  UIADD3 UR4, UP3, UR4, 0x4f0, URZ ;  /* 0x000004f004047890 */ /* 0x000fe4000ff7e03f */
[----:B------:R-:W-:-:S02]  /*0110*/  UIADD3.X UR7, URZ, UR5, URZ, UP0, !UPT ;  /* 0x000000053f077290 */ /* 0x000fc400087fe43f */
[----:B------:R-:W-:Y:S02]  /*0120*/  UIADD3.X UR9, URZ, UR5, URZ, UP1, !UPT ;  /* 0x000000053f097290 */ /* 0x000fe40008ffe43f */
[----:B------:R-:W-:Y:S02]  /*0130*/  UIADD3.X UR11, URZ, UR5, URZ, UP2, !UPT ;  /* 0x000000053f0b7290 */ /* 0x000fe400097fe43f */
[----:B------:R-:W-:-:S03]  /*0140*/  UIADD3.X UR5, URZ, UR5, URZ, UP3, !UPT ;  /* 0x000000053f057290 */ /* 0x000fc60009ffe43f */
[----:B------:R1:W-:Y:S02]  /*0150*/  UTMACCTL.PF [UR6] ;  /* 0x00000000060079b9 */ /* 0x0003e40008040000 */
[----:B------:R1:W-:Y:S02]  /*0160*/  UTMACCTL.PF [UR8] ;  /* 0x00000000080079b9 */ /* 0x0003e40008040000 */
[----:B------:R1:W-:Y:S02]  /*0170*/  UTMACCTL.PF [UR10] ;  /* 0x000000000a0079b9 */ /* 0x0003e40008040000 */
[----:B------:R1:W-:Y:S02]  /*0180*/  UTMACCTL.PF [UR4] ;  /* 0x00000000040079b9 */ /* 0x0003e40008040000 */
[----:B-1----:R-:W-:Y:S01]  /*0190*/  NOP ;  /* 0x0000000000007918 */ /* 0x002fe20000000000 */
.L_x_1:
[----:B------:R-:W-:Y:S05]  /*01a0*/  BSYNC B0 ;  /* 0x0000000000007941 */ /* 0x000fea0003800000 */
.L_x_0:
[----:B------:R-:W-:Y:S01]  /*01b0*/  ULDC.64 UR4, c[0x0][0x590] ;  /* 0x0001640000047ab9 */ /* 0x000fe20000000a00 */
[----:B------:R-:W-:Y:S01]  /*01c0*/  LEA.HI R3, R3, R0, RZ, 0x2 ;  /* 0x0000000003037211 */ /* 0x000fe200078f10ff */
[----:B------:R-:W-:Y:S01]  /*01d0*/  ULDC.64 UR48, c[0x0][0x208] ;  /* 0x0000820000307ab9 */ /* 0x000fe20000000a00 */
[----:B------:R-:W-:Y:S01]  /*01e0*/  ISETP.NE.U32.AND P1, PT, RZ, UR4, PT ;  /* 0x00000004ff007c0c */ /* 0x000fe2000bf25070 */
[----:B------:R-:W-:Y:S01]  /*01f0*/  IMAD.MOV.U32 R6, RZ, RZ, R4 ;  /* 0x000000ffff067224 */ /* 0x000fe200078e0004 */
[----:B------:R-:W-:Y:S02]  /*0200*/  LOP3.LUT R3, R3, 0xfffffffc, RZ, 0xc0, !PT ;  /* 0xfffffffc03037812 */ /* 0x000fe400078ec0ff */
[----:B------:R-:W-:Y:S02]  /*0210*/  ISETP.NE.AND.EX P2, PT, RZ, UR5, PT, P1 ;  /* 0x00000005ff007c0c */ /* 0x000fe4000bf45310 */
[----:B------:R-:W-:Y:S01]  /*0220*/  PRMT R2, RZ, 0x7610, R2 ;  /* 0x00007610ff027816 */ /* 0x000fe20000000002 */
[----:B------:R-:W-:Y:S01]  /*0230*/  IMAD.IADD R0, R0, 0x1, -R3 ;  /* 0x0000000100007824 */ /* 0x000fe200078e0a03 */
[----:B------:R-:W-:-:S09]  /*0240*/  MOV R7, R5 ;  /* 0x0000000500077202 */ /* 0x000fd20000000f00 */
[----:B------:R-:W-:Y:S05]  /*0250*/  @P2 BRA `(.L_x_2) ;  /* 0x0000000000302947 */ /* 0x000fea0003800000 */
[----:B------:R-:W-:Y:S02]  /*0260*/  ULDC.64 UR6, c[0x0][0x588] ;  /* 0x0001620000067ab9 */ /* 0x000fe40000000a00 */
[----:B------:R-:W-:-:S04]  /*0270*/  ISETP.NE.U32.AND P0, PT, RZ, UR6, PT ;  /* 0x00000006ff007c0c */ /* 0x000fc8000bf05070 */
[----:B------:R-:W-:-:S13]  /*0280*/  ISETP.NE.AND.EX P0, PT, RZ, UR7, PT, P0 ;  /* 0x00000007ff007c0c */ /* 0x000fda000bf05300 */
[----:B------:R-:W-:Y:S05]  /*0290*/  @!P0 BRA `(.L_x_3) ;  /* 0x0000000000108947 */ /* 0x000fea0003800000 */
[----:B------:R-:W2:Y:S02]  /*02a0*/  LDG.E R2, desc[UR48][R6.64] ;  /* 0x0000003006027981 */ /* 0x000ea4000c1e1900 */
[----:B--2---:R-:W-:Y:S01]  /*02b0*/  FSETP.NEU.AND P3, PT, R2, RZ, PT ;  /* 0x000000ff0200720b */ /* 0x004fe20003f6d000 */
[----:B------:R-:W-:Y:S01]  /*02c0*/  IMAD.MOV.U32 R2, RZ, RZ, 0x1 ;  /* 0x00000001ff027424 */ /* 0x000fe200078e00ff */
[----:B------:R-:W-:Y:S11]  /*02d0*/  BRA `(.L_x_2) ;  /* 0x0000000000107947 */ /* 0x000ff60003800000 */
.L_x_3:
[----:B------:R-:W-:Y:S01]  /*02e0*/  ULDC UR6, c[0x0][0x580] ;  /* 0x0001600000067ab9 */ /* 0x000fe20000000800 */
[----:B------:R-:W-:Y:S01]  /*02f0*/  IMAD.MOV.U32 R2, RZ, RZ, 0x1 ;  /* 0x00000001ff027424 */ /* 0x000fe200078e00ff */
[----:B------:R-:W-:Y:S02]  /*0300*/  FSETP.NEU.AND P3, PT, RZ, UR6, PT ;  /* 0x00000006ff007c0b */ /* 0x000fe4000bf6d000 */
[----:B------:R-:W-:-:S11]  /*0310*/  CS2R R6, SRZ ;  /* 0x0000000000067805 */ /* 0x000fd6000001ff00 */
.L_x_2:
[----:B------:R-:W-:Y:S02]  /*0320*/  ISETP.NE.U32.AND P0, PT, R6, RZ, PT ;  /* 0x000000ff0600720c */ /* 0x000fe40003f05070 */
[----:B------:R-:W-:Y:S02]  /*0330*/  ISETP.NE.AND.EX P1, PT, RZ, UR5, PT, P1 ;  /* 0x00000005ff007c0c */ /* 0x000fe4000bf25310 */
[----:B------:R-:W-:Y:S02]  /*0340*/  ISETP.NE.AND.EX P0, PT, R7, RZ, PT, P0 ;  /* 0x000000ff0700720c */ /* 0x000fe40003f05300 */
[----:B------:R-:W-:-:S11]  /*0350*/  MOV R3, 0x1 ;  /* 0x0000000100037802 */ /* 0x000fd60000000f00 */
[----:B------:R-:W-:Y:S05]  /*0360*/  @P0 BRA P1, `(.L_x_4) ;  /* 0x0000000000300947 */ /* 0x000fea0000800000 */
[----:B------:R-:W-:Y:S02]  /*0370*/  ISETP.NE.U32.AND P1, PT, RZ, UR4, PT ;  /* 0x00000004ff007c0c */ /* 0x000fe4000bf25070 */
[----:B------:R-:W-:Y:S02]  /*0380*/  ISETP.NE.U32.AND P0, PT, R6, RZ, PT ;  /* 0x000000ff0600720c */ /* 0x000fe40003f05070 */
[----:B------:R-:W-:Y:S02]  /*0390*/  ISETP.NE.AND.EX P1, PT, RZ, UR5, PT, P1 ;  /* 0x00000005ff007c0c */ /* 0x000fe4000bf25310 */
[----:B------:R-:W-:Y:S02]  /*03a0*/  PRMT R2, R2, 0x9910, RZ ;  /* 0x0000991002027816 */ /* 0x000fe400000000ff */
[----:B------:R-:W-:Y:S02]  /*03b0*/  ISETP.NE.AND.EX P0, PT, R7, RZ, PT, P0 ;  /* 0x000000ff0700720c */ /* 0x000fe40003f05300 */
[----:B------:R-:W-:-:S02]  /*03c0*/  ISETP.NE.AND P4, PT, R2, RZ, PT ;  /* 0x000000ff0200720c */ /* 0x000fc40003f85270 */
[----:B------:R-:W-:Y:S02]  /*03d0*/  SEL R3, RZ, 0xffffffff, P3 ;  /* 0xffffffffff037807 */ /* 0x000fe40001800000 */
[----:B------:R-:W-:-:S04]  /*03e0*/  SEL R2, RZ, 0xffffffff, P0 ;  /* 0xffffffffff027807 */ /* 0x000fc80000000000 */
[----:B------:R-:W-:-:S04]  /*03f0*/  @P1 SEL R3, R2, R3, !P4 ;  /* 0x0000000302031207 */ /* 0x000fc80006000000 */
[----:B------:R-:W-:-:S04]  /*0400*/  LOP3.LUT R3, R3, 0x1, RZ, 0xc0, !PT ;  /* 0x0000000103037812 */ /* 0x000fc800078ec0ff */
[----:B------:R-:W-:-:S04]  /*0410*/  ISETP.NE.U32.AND P0, PT, R3, 0x1, PT ;  /* 0x000000010300780c */ /* 0x000fc80003f05070 */
[----:B------:R-:W-:-:S09]  /*0420*/  SEL R3, RZ, 0x1, !P0 ;  /* 0x00000001ff037807 */ /* 0x000fd20004000000 */
.L_x_4:
[----:B------:R-:W1:Y:S02]  /*0430*/  SHFL.IDX PT, R2, R11, RZ, 0x1f ;  /* 0x00001fff0b027589 */ /* 0x000e6400000e0000 */
[----:B-1----:R-:W-:-:S13]  /*0440*/  ISETP.NE.AND P0, PT, R2, RZ, PT ;  /* 0x000000ff0200720c */ /* 0x002fda0003f05270 */
[----:B------:R-:W-:Y:S05]  /*0450*/  @P0 BRA `(.L_x_5) ;  /* 0x0000000000580947 */ /* 0x000fea0003800000 */
[----:B------:R-:W1:Y:S01]  /*0460*/  S2UR UR8, SR_CgaCtaId ;  /* 0x00000000000879c3 */ /* 0x000e620000008800 */
[----:B------:R-:W-:Y:S01]  /*0470*/  UMOV UR4, 0x400 ;  /* 0x0000040000047882 */ /* 0x000fe20000000000 */
[----:B------:R-:W-:Y:S01]  /*0480*/  UMOV UR5, 0x1 ;  /* 0x0000000100057882 */ /* 0x000fe20000000000 */
[----:B------:R-:W-:Y:S01]  /*0490*/  UMOV UR6, 0x100 ;  /* 0x0000010000067882 */ /* 0x000fe20000000000 */
[----:B------:R-:W-:Y:S01]  /*04a0*/  ELECT P0, URZ, PT ;  /* 0x00000000003f782f */ /* 0x000fe20003800000 */
[----:B------:R-:W-:-:S04]  /*04b0*/  UIADD3 UR6, -UR6, 0x100000, URZ ;  /* 0x0010000006067890 */ /* 0x000fc8000fffe13f */
[----:B------:R-:W-:Y:S02]  /*04c0*/  USHF.L.U32 UR7, UR6, 0xb, URZ ;  /* 0x0000000b06077899 */ /* 0x000fe4000800063f */
[----:B------:R-:W-:Y:S02]  /*04d0*/  USHF.L.U32 UR6, UR6, 0x1, URZ ;  /* 0x0000000106067899 */ /* 0x000fe4000800063f */
[----:B-1----:R-:W-:Y:S02]  /*04e0*/  ULEA UR8, UR8, UR4, 0x18 ;  /* 0x0000000408087291 */ /* 0x002fe4000f8ec03f */
[----:B------:R-:W-:-:S04]  /*04f0*/  UIADD3 UR4, -UR5, 0x100000, URZ ;  /* 0x0010000005047890 */ /* 0x000fc8000fffe13f */
[----:B------:R-:W-:Y:S02]  /*0500*/  USHF.L.U32 UR5, UR4, 0xb, URZ ;  /* 0x0000000b04057899 */ /* 0x000fe4000800063f */
[----:B------:R-:W-:Y:S01]  /*0510*/  USHF.L.U32 UR4, UR4, 0x1, URZ ;  /* 0x0000000104047899 */ /* 0x000fe2000800063f */
[----:B------:R-:W1:Y:S11]  /*0520*/  FENCE.VIEW.ASYNC.S ;  /* 0x00000000000073c6 */ /* 0x000e760000000000 */
[----:B-1----:R1:W2:Y:S01]  /*0530*/  SYNCS.EXCH.64 URZ, [UR8], UR4 ;  /* 0x00000004083f75b2 */ /* 0x0022a20008000100 */
[----:B------:R1:W3:Y:S01]  /*0540*/  SYNCS.EXCH.64 URZ, [UR8+0x20], UR6 ;  /* 0x00002006083f75b2 */ /* 0x0002e20008000100 */
[----:B------:R1:W4:Y:S01]  /*0550*/  SYNCS.EXCH.64 URZ, [UR8+0x8], UR4 ;  /* 0x00000804083f75b2 */ /* 0x0003220008000100 */
[----:B------:R1:W1:Y:S01]  /*0560*/  SYNCS.EXCH.64 URZ, [UR8+0x28], UR6 ;  /* 0x00002806083f75b2 */ /* 0x0002620008000100 */
[----:B------:R1:W1:Y:S01]  /*0570*/  SYNCS.EXCH.64 URZ, [UR8+0x10], UR4 ;  /* 0x00001004083f75b2 */ /* 0x0002620008000100 */
[----:B------:R1:W1:Y:S01]  /*0580*/  SYNCS.EXCH.64 URZ, [UR8+0x30], UR6 ;  /* 0x00003006083f75b2 */ /* 0x0002620008000100 */
[----:B------:R1:W1:Y:S01]  /*0590*/  SYNCS.EXCH.64 URZ, [UR8+0x18], UR4 ;  /* 0x00001804083f75b2 */ /* 0x0002620008000100 */
[----:B------:R1:W1:Y:S01]  /*05a0*/  SYNCS.EXCH.64 URZ, [UR8+0x38], UR6 ;  /* 0x00003806083f75b2 */ /* 0x0002620008000100 */
[----:B------:R-:W-:Y:S01]  /*05b0*/  NOP ;  /* 0x0000000000007918 */ /* 0x000fe20000000000 */
.L_x_5:
[----:B------:R-:W5:Y:S01]  /*05c0*/  SHFL.IDX PT, R6, R11, RZ, 0x1f ;  /* 0x00001fff0b067589 */ /* 0x000f6200000e0000 */
[----:B------:R-:W1:Y:S01]  /*05d0*/  LDC R2, c[0x0][0x904] ;  /* 0x00024100ff027b82 */ /* 0x000e620000000800 */
[----:B------:R-:W-:Y:S01]  /*05e0*/  NOP ;  /* 0x0000000000007918 */ /* 0x000fe20000000000 */
[----:B-----5:R-:W-:-:S13]  /*05f0*/  ISETP.NE.AND P0, PT, R6, RZ, PT ;  /* 0x000000ff0600720c */ /* 0x020fda0003f05270 */
[----:B------:R-:W-:Y:S05]  /*0600*/  @P0 BRA `(.L_x_6) ;  /* 0x0000000000580947 */ /* 0x000fea0003800000 */
[----:B-1----:R-:W1:Y:S01]  /*0610*/  S2UR UR5, SR_CgaCtaId ;  /* 0x00000000000579c3 */ /* 0x002e620000008800 */
[----:B------:R-:W-:Y:S01]  /*0620*/  UMOV UR4, 0x400 ;  /* 0x0000040000047882 */ /* 0x000fe20000000000 */
[----:B------:R-:W-:Y:S01]  /*0630*/  UMOV UR6, 0x20 ;  /* 0x0000002000067882 */ /* 0x000fe20000000000 */
[----:B------:R-:W-:Y:S01]  /*0640*/  UMOV UR7, 0x100 ;  /* 0x0000010000077882 */ /* 0x000fe20000000000 */
[----:B------:R-:W-:Y:S01]  /*0650*/  ELECT P0, URZ, PT ;  /* 0x00000000003f782f */ /* 0x000fe20003800000 */
[----:B-1----:R-:W-:Y:S02]  /*0660*/  ULEA UR8, UR5, UR4, 0x18 ;  /* 0x0000000405087291 */ /* 0x002fe4000f8ec03f */
[----:B------:R-:W-:-:S04]  /*0670*/  UIADD3 UR4, -UR6, 0x100000, URZ ;  /* 0x0010000006047890 */ /* 0x000fc8000fffe13f */
[----:B------:R-:W-:Y:S02]  /*0680*/  USHF.L.U32 UR5, UR4, 0xb, URZ ;  /* 0x0000000b04057899 */ /* 0x000fe4000800063f */
[----:B------:R-:W-:Y:S02]  /*0690*/  USHF.L.U32 UR4, UR4, 0x1, URZ ;  /* 0x0000000104047899 */ /* 0x000fe4000800063f */
[----:B------:R-:W-:-:S04]  /*06a0*/  UIADD3 UR6, -UR7, 0x100000, URZ ;  /* 0x0010000007067890 */ /* 0x000fc8000fffe13f */
[----:B------:R-:W-:Y:S02]  /*06b0*/  USHF.L.U32 UR7, UR6, 0xb, URZ ;  /* 0x0000000b06077899 */ /* 0x000fe4000800063f */
[----:B------:R-:W-:Y:S01]  /*06c0*/  USHF.L.U32 UR6, UR6, 0x1, URZ ;  /* 0x0000000106067899 */ /* 0x000fe2000800063f */
[----:B------:R-:W1:Y:S03]  /*06d0*/  FENCE.VIEW.ASYNC.S ;  /* 0x00000000000073c6 */ /* 0x000e660000000000 */
[----:B-1----:R1:W1:Y:S08]  /*06e0*/  SYNCS.EXCH.64 URZ, [UR8+0x40], UR4 ;  /* 0x00004004083f75b2 */ /* 0x0022700008000100 */
[----:B------:R1:W1:Y:S01]  /*06f0*/  SYNCS.EXCH.64 URZ, [UR8+0x60], UR6 ;  /* 0x00006006083f75b2 */ /* 0x0002620008000100 */
[----:B------:R1:W1:Y:S01]  /*0700*/  SYNCS.EXCH.64 URZ, [UR8+0x48], UR4 ;  /* 0x00004804083f75b2 */ /* 0x0002620008000100 */
[----:B------:R1:W1:Y:S01]  /*0710*/  SYNCS.EXCH.64 URZ, [UR8+0x68], UR6 ;  /* 0x00006806083f75b2 */ /* 0x0002620008000100 */
[----:B------:R1:W1:Y:S01]  /*0720*/  SYNCS.EXCH.64 URZ, [UR8+0x50], UR4 ;  /* 0x00005004083f75b2 */ /* 0x0002620008000100 */
[----:B------:R1:W1:Y:S01]  /*0730*/  SYNCS.EXCH.64 URZ, [UR8+0x70], UR6 ;  /* 0x00007006083f75b2 */ /* 0x0002620008000100 */
[----:B------:R1:W1:Y:S01]  /*0740*/  SYNCS.EXCH.64 URZ, [UR8+0x58], UR4 ;  /* 0x00005804083f75b2 */ /* 0x0002620008000100 */
[----:B------:R1:W1:Y:S01]  /*0750*/  SYNCS.EXCH.64 URZ, [UR8+0x78], UR6 ;  /* 0x00007806083f75b2 */ /* 0x0002620008000100 */
[----:B------:R-:W-:Y:S01]  /*0760*/  NOP ;  /* 0x0000000000007918 */ /* 0x000fe20000000000 */
.L_x_6:
[----:B------:R-:W5:Y:S01]  /*0770*/  SHFL.IDX PT, R11, R11, RZ, 0x1f ;  /* 0x00001fff0b0b7589 */ /* 0x000f6200000e0000 */
[----:B-1----:R-:W-:Y:S02]  /*0780*/  ISETP.NE.AND P6, PT, R2, 0x1, PT ;  /* 0x000000010200780c */ /* 0x002fe40003fc5270 */
[----:B------:R-:W-:Y:S01]  /*0790*/  ELECT P0, URZ, PT ;  /* 0x00000000003f782f */ /* 0x000fe20003800000 */
[----:B------:R-:W1:Y:S01]  /*07a0*/  S2UR UR37, SR_CgaCtaId ;  /* 0x00000000002579c3 */ /* 0x000e620000008800 */
[----:B------:R-:W2:Y:S01]  /*07b0*/  S2R R6, SR_CTAID.Y ;  /* 0x0000000000067919 */ /* 0x000ea20000002600 */
[----:B------:R-:W-:Y:S01]  /*07c0*/  P2R R7, PR, RZ, 0x40 ;  /* 0x00000040ff077803 */ /* 0x000fe20000000000 */
[----:B------:R-:W-:Y:S01]  /*07d0*/  UMOV UR4, 0x20 ;  /* 0x0000002000047882 */ /* 0x000fe20000000000 */
[C---:B------:R-:W-:Y:S01]  /*07e0*/  ISETP.NE.AND P3, PT, R0.reuse, RZ, PT ;  /* 0x000000ff0000720c */ /* 0x040fe20003f65270 */
[----:B------:R-:W3:Y:S01]  /*07f0*/  S2R R8, SR_CTAID.X ;  /* 0x0000000000087919 */ /* 0x000ee20000002500 */
[----:B------:R-:W-:Y:S01]  /*0800*/  ISETP.NE.AND P4, PT, R9, RZ, PT ;  /* 0x000000ff0900720c */ /* 0x000fe20003f85270 */
[----:B------:R-:W-:Y:S01]  /*0810*/  NOP ;  /* 0x0000000000007918 */ /* 0x000fe20000000000 */
[----:B------:R-:W-:Y:S01]  /*0820*/  UMOV UR38, 0x1 ;  /* 0x0000000100267882 */ /* 0x000fe20000000000 */
[----:B------:R-:W-:Y:S01]  /*0830*/  BSSY B6, `(.L_x_7) ;  /* 0x0000901000067945 */ /* 0x000fe20003800000 */
[----:B------:R-:W3:Y:S08]  /*0840*/  @P6 LDC R17, c[0x0][0x10] ;  /* 0x00000400ff116b82 */ /* 0x000ef00000000800 */
[----:B------:R-:W4:Y:S01]  /*0850*/  @!P6 LDC R7, c[0x0][0xc] ;  /* 0x00000300ff07eb82 */ /* 0x000f220000000800 */
[----:B-----5:R-:W-:Y:S01]  /*0860*/  ISETP.NE.OR P1, PT, R11, RZ, !P0 ;  /* 0x000000ff0b00720c */ /* 0x020fe20004725670 */
[----:B------:R-:W-:Y:S01]  /*0870*/  @P6 IMAD.MOV.U32 R11, RZ, RZ, RZ ;  /* 0x000000ffff0b6224 */ /* 0x000fe200078e00ff */
[----:B------:R-:W-:-:S04]  /*0880*/  ISETP.EQ.OR P0, PT, R0, 0x3, !P3 ;  /* 0x000000030000780c */ /* 0x000fc80005f02670 */
[----:B------:R-:W-:-:S04]  /*0890*/  ISETP.EQ.AND P0, PT, R9, RZ, P0 ;  /* 0x000000ff0900720c */ /* 0x000fc80000702270 */
[----:B------:R-:W-:Y:S01]  /*08a0*/  SEL R22, RZ, 0x1, !P0 ;  /* 0x00000001ff167807 */ /* 0x000fe20004000000 */
[----:B--2---:R-:W-:Y:S02]  /*08b0*/  @P6 IMAD.MOV.U32 R10, RZ, RZ, R6 ;  /* 0x000000ffff0a6224 */ /* 0x004fe400078e0006 */
[----:B------:R-:W-:Y:S01]  /*08c0*/  VOTEU.ALL UP0, P1 ;  /* 0x00000000003f7886 */ /* 0x000fe20000800000 */
[----:B------:R-:W-:Y:S01]  /*08d0*/  VOTEU.ALL UP1, P1 ;  /* 0x00000000003f7886 */ /* 0x000fe20000820000 */
[----:B---3--:R-:W-:Y:S01]  /*08e0*/  @P6 IMAD.WIDE.U32 R16, R8, R17, R10 ;  /* 0x0000001108106225 */ /* 0x008fe200078e000a */
[----:B------:R-:W-:Y:S02]  /*08f0*/  @P6 MOV R11, RZ ;  /* 0x000000ff000b6202 */ /* 0x000fe40000000f00 */
[----:B------:R-:W-:Y:S01]  /*0900*/  @!UP0 UMOV UR6, 0x400 ;  /* 0x0000040000068882 */ /* 0x000fe20000000000 */
[----:B------:R-:W-:-:S04]  /*0910*/  @!UP0 UIADD3 UR4, -UR4, 0x100000, URZ ;  /* 0x0010000004048890 */ /* 0x000fc8000fffe13f */
[----:B------:R-:W-:Y:S02]  /*0920*/  @!UP0 USHF.L.U32 UR5, UR4, 0xb, URZ ;  /* 0x0000000b04058899 */ /* 0x000fe4000800063f */
[----:B------:R-:W-:Y:S01]  /*0930*/  @!UP0 USHF.L.U32 UR4, UR4, 0x1, URZ ;  /* 0x0000000104048899 */ /* 0x000fe2000800063f */
[----:B------:R-:W-:Y:S01]  /*0940*/  @!P6 IMAD.MOV.U32 R10, RZ, RZ, R6 ;  /* 0x000000ffff0ae224 */ /* 0x000fe200078e0006 */
[----:B-1----:R-:W-:Y:S01]  /*0950*/  @!UP0 ULEA UR8, UR37, UR6, 0x18 ;  /* 0x0000000625088291 */ /* 0x002fe2000f8ec03f */
[----:B------:R-:W-:Y:S01]  /*0960*/  @P6 IMAD.IADD R17, R17, 0x1, R11 ;  /* 0x0000000111116824 */ /* 0x000fe200078e020b */
[----:B------:R-:W-:Y:S01]  /*0970*/  VOTEU.ALL UP0, P1 ;  /* 0x00000000003f7886 */ /* 0x000fe20000800000 */
[----:B------:R-:W-:Y:S01]  /*0980*/  ULDC UR6, c[0x0][0xc] ;  /* 0x0000030000067ab9 */ /* 0x000fe20000000800 */
[----:B------:R-:W-:Y:S01]  /*0990*/  ULDC UR7, c[0x0][0x10] ;  /* 0x0000040000077ab9 */ /* 0x000fe20000000800 */
[----:B------:R-:W-:Y:S01]  /*09a0*/  IADD3 R11, R9, -0x1, RZ ;  /* 0xffffffff090b7810 */ /* 0x000fe20007ffe0ff */
[----:B------:R-:W-:Y:S01]  /*09b0*/  IMAD.MOV.U32 R9, RZ, RZ, RZ ;  /* 0x000000ffff097224 */ /* 0x000fe200078e00ff */
[----:B------:R-:W-:-:S02]  /*09c0*/  ISETP.EQ.AND P1, PT, R0, 0x2, !P4 ;  /* 0x000000020000780c */ /* 0x000fc40006722270 */
[----:B------:R-:W-:Y:S01]  /*09d0*/  ISETP.GE.U32.AND P5, PT, R11, 0x2, PT ;  /* 0x000000020b00780c */ /* 0x000fe20003fa6070 */
[----:B----4-:R-:W-:Y:S01]  /*09e0*/  @!P6 IMAD.WIDE.U32 R6, R7, R10, R8 ;  /* 0x0000000a0706e225 */ /* 0x010fe200078e0008 */
[----:B------:R-:W-:Y:S01]  /*09f0*/  SEL R19, RZ, 0x1, !P1 ;  /* 0x00000001ff137807 */ /* 0x000fe20004800000 */
[----:B------:R-:W1:Y:S02]  /*0a00*/  FENCE.VIEW.ASYNC.S ;  /* 0x00000000000073c6 */ /* 0x000e640000000000 */
[----:B-1----:R-:W1:Y:S01]  /*0a10*/  @!UP0 SYNCS.EXCH.64 URZ, [UR8+0x80], UR4 ;  /* 0x00008004083f85b2 */ /* 0x002e620008000100 */
[----:B------:R-:W-:Y:S01]  /*0a20*/  SEL R22, R22, 0x2, P5 ;  /* 0x0000000216167807 */ /* 0x000fe20002800000 */
[----:B------:R-:W-:Y:S01]  /*0a30*/  @!P6 IMAD.MOV.U32 R16, RZ, RZ, R6 ;  /* 0x000000ffff10e224 */ /* 0x000fe200078e0006 */
[----:B------:R-:W-:Y:S02]  /*0a40*/  @!P6 MOV R17, R7 ;  /* 0x000000070011e202 */ /* 0x000fe40000000f00 */
[----:B------:R-:W-:Y:S01]  /*0a50*/  SEL R19, R19, 0x2, P5 ;  /* 0x0000000213137807 */ /* 0x000fe20002800000 */
[----:B------:R2:W1:Y:S01]  /*0a60*/  @!UP1 SYNCS.EXCH.64 URZ, [UR8+0x88], UR4 ;  /* 0x00008804083f95b2 */ /* 0x0004620008000100 */
[----:B------:R-:W-:Y:S01]  /*0a70*/  NOP ;  /* 0x0000000000007918 */ /* 0x000fe20000000000 */
[----:B--2---:R-:W-:-:S03]  /*0a80*/  UIMAD.WIDE.U32 UR4, UR6, UR7, URZ ;  /* 0x00000007060472a5 */ /* 0x004fc6000f8e003f */
[----:B------:R-:W-:Y:S02]  /*0a90*/  ULDC UR6, c[0x0][0x14] ;  /* 0x0000050000067ab9 */ /* 0x000fe40000000800 */
[----:B------:R-:W-:Y:S02]  /*0aa0*/  UIMAD.WIDE.U32 UR46, UR4, UR6, URZ ;  /* 0x00000006042e72a5 */ /* 0x000fe4000f8e003f */
[----:B------:R-:W-:-:S04]  /*0ab0*/  UIMAD UR39, UR5, UR6, URZ ;  /* 0x00000006052772a4 */ /* 0x000fc8000f8e023f */
[----:B------:R-:W-:Y:S01]  /*0ac0*/  UIADD3 UR39, UR47, UR39, URZ ;  /* 0x000000272f277290 */ /* 0x000fe2000fffe03f */
[----:B-1----:R-:W-:Y:S06]  /*0ad0*/  BAR.SYNC.DEFER_BLOCKING 0x0 ;  /* 0x0000000000007b1d */ /* 0x002fec0000010000 */
[----:B------:R-:W-:Y:S05]  /*0ae0*/  @!P4 BRA `(.L_x_8) ;  /* 0x0000005c00d0c947 */ /* 0x000fea0003800000 */
[----:B------:R-:W-:-:S13]  /*0af0*/  ISETP.GT.U32.AND P0, PT, R11, 0x1, PT ;  /* 0x000000010b00780c */ /* 0x000fda0003f04070 */
[----:B------:R-:W-:Y:S05]  /*0b00*/  @P0 BRA `(.L_x_9) ;  /* 0x0000008c004c0947 */ /* 0x000fea0003800000 */
[----:B------:R-:W-:Y:S01]  /*0b10*/  ULDC.64 UR4, c[0x0][0x8f8] ;  /* 0x00023e0000047ab9 */ /* 0x000fe20000000a00 */
[----:B------:R-:W-:Y:S01]  /*0b20*/  UMOV UR43, 0xffffffff ;  /* 0xffffffff002b7882 */ /* 0x000fe20000000000 */
[----:B------:R-:W-:Y:S01]  /*0b30*/  ISETP.GE.U32.AND P0, PT, R16, UR4, PT ;  /* 0x0000000410007c0c */ /* 0x000fe2000bf06070 */
[----:B------:R-:W-:Y:S01]  /*0b40*/  IMAD.MOV.U32 R23, RZ, RZ, -0x1 ;  /* 0xffffffffff177424 */ /* 0x000fe200078e00ff */
[----:B------:R-:W-:Y:S01]  /*0b50*/  PRMT R152, RZ, 0x7610, R152 ;  /* 0x00007610ff987816 */ /* 0x000fe20000000098 */
[----:B------:R-:W-:Y:S01]  /*0b60*/  IMAD.MOV.U32 R156, RZ, RZ, -0x1 ;  /* 0xffffffffff9c7424 */ /* 0x000fe200078e00ff */
[----:B------:R-:W-:Y:S02]  /*0b70*/  ISETP.GE.U32.AND.EX P0, PT, R17, UR5, PT, P0 ;  /* 0x0000000511007c0c */ /* 0x000fe4000bf06100 */
[----:B------:R-:W-:-:S11]  /*0b80*/  PRMT R0, RZ, 0x7610, R0 ;  /* 0x00007610ff007816 */ /* 0x000fd60000000000 */
[----:B------:R-:W-:Y:S05]  /*0b90*/  @P0 BRA `(.L_x_10) ;  /* 0x0000000400580947 */ /* 0x000fea0003800000 */
[----:B------:R-:W1:Y:S01]  /*0ba0*/  LDC.64 R14, c[0x0][0x8d0] ;  /* 0x00023400ff0e7b82 */ /* 0x000e620000000a00 */
[----:B------:R-:W-:Y:S01]  /*0bb0*/  MOV R4, R16 ;  /* 0x0000001000047202 */ /* 0x000fe20000000f00 */
[----:B------:R-:W-:-:S06]  /*0bc0*/  IMAD.MOV.U32 R5, RZ, RZ, R17 ;  /* 0x000000ffff057224 */ /* 0x000fcc00078e0011 */
[----:B------:R-:W2:Y:S08]  /*0bd0*/  LDC R0, c[0x0][0x8d8] ;  /* 0x00023600ff007b82 */ /* 0x000eb00000000800 */
[----:B------:R-:W3:Y:S01]  /*0be0*/  LDC.64 R20, c[0x0][0x8c8] ;  /* 0x00023200ff147b82 */ /* 0x000ee20000000a00 */
[----:B-1----:R-:W-:-:S04]  /*0bf0*/  ISETP.NE.U32.AND P0, PT, R14, RZ, PT ;  /* 0x000000ff0e00720c */ /* 0x002fc80003f05070 */
[----:B------:R-:W-:-:S13]  /*0c00*/  ISETP.NE.AND.EX P0, PT, R15, RZ, PT, P0 ;  /* 0x000000ff0f00720c */ /* 0x000fda0003f05300 */
[----:B--23--:R-:W-:Y:S05]  /*0c10*/  @!P0 BRA `(.L_x_11) ;  /* 0x0000000000288947 */ /* 0x00cfea0003800000 */
[----:B------:R-:W1:Y:S02]  /*0c20*/  LDC R3, c[0x0][0x8dc] ;  /* 0x00023700ff037b82 */ /* 0x000e640000000800 */
[----:B-1----:R-:W-:-:S05]  /*0c30*/  IADD3 R3, P0, R16, R3, RZ ;  /* 0x0000000310037210 */ /* 0x002fca0007f1e0ff */
[----:B------:R-:W-:-:S04]  /*0c40*/  IMAD.X R11, RZ, RZ, R17, P0 ;  /* 0x000000ffff0b7224 */ /* 0x000fc800000e0611 */
[----:B------:R-:W-:-:S04]  /*0c50*/  IMAD.WIDE.U32 R4, R11, R14, RZ ;  /* 0x0000000e0b047225 */ /* 0x000fc800078e00ff */
[----:B------:R-:W-:-:S04]  /*0c60*/  IMAD.WIDE.U32 R6, P0, R3, R15, R4 ;  /* 0x0000000f03067225 */ /* 0x000fc80007800004 */
[----:B------:R-:W-:Y:S01]  /*0c70*/  IMAD.WIDE.U32 R4, R3, R14, RZ ;  /* 0x0000000e03047225 */ /* 0x000fe200078e00ff */
[----:B------:R-:W-:-:S03]  /*0c80*/  IADD3.X R13, RZ, RZ, RZ, P0, !PT ;  /* 0x000000ffff0d7210 */ /* 0x000fc600007fe4ff */
[----:B------:R-:W-:Y:S01]  /*0c90*/  IMAD.MOV.U32 R12, RZ, RZ, R7 ;  /* 0x000000ffff0c7224 */ /* 0x000fe200078e0007 */
[----:B------:R-:W-:-:S05]  /*0ca0*/  IADD3 RZ, P0, R5, R6, RZ ;  /* 0x0000000605ff7210 */ /* 0x000fca0007f1e0ff */
[----:B------:R-:W-:-:S08]  /*0cb0*/  IMAD.WIDE.U32.X R4, R11, R15, R12, P0 ;  /* 0x0000000f0b047225 */ /* 0x000fd000000e040c */
.L_x_11:
[-CC-:B------:R-:W-:Y:S01]  /*0cc0*/  SHF.R.U64 R27, R4, R0.reuse, R5.reuse ;  /* 0x00000000041b7219 */ /* 0x180fe20000001205 */
[----:B------:R-:W1:Y:S01]  /*0cd0*/  LDC.64 R24, c[0x0][0x8e8] ;  /* 0x00023a00ff187b82 */ /* 0x000e620000000a00 */
[----:B------:R-:W-:Y:S01]  /*0ce0*/  SHF.R.U32.HI R0, RZ, R0, R5 ;  /* 0x00000000ff007219 */ /* 0x000fe20000011605 */
[----:B------:R-:W-:Y:S01]  /*0cf0*/  ULDC UR4, c[0x0][0x150] ;  /* 0x0000540000047ab9 */ /* 0x000fe20000000800 */
[----:B------:R-:W-:-:S05]  /*0d00*/  IADD3 R3, P0, RZ, -R27, RZ ;  /* 0x8000001bff037210 */ /* 0x000fca0007f1e0ff */
[----:B------:R-:W-:Y:S01]  /*0d10*/  IMAD.X R5, RZ, RZ, ~R0, P0 ;  /* 0x000000ffff057224 */ /* 0x000fe200000e0e00 */
[----:B------:R-:W2:Y:S03]  /*0d20*/  LDC R6, c[0x0][0x8c0] ;  /* 0x00023000ff067b82 */ /* 0x000ea60000000800 */
[-C--:B------:R-:W-:Y:S02]  /*0d30*/  IMAD R0, R5, R20.reuse, RZ ;  /* 0x0000001405007224 */ /* 0x080fe400078e02ff */
[----:B------:R-:W-:-:S03]  /*0d40*/  IMAD.WIDE.U32 R4, R3, R20, R16 ;  /* 0x0000001403047225 */ /* 0x000fc600078e0010 */
[----:B------:R-:W3:Y:S01]  /*0d50*/  LDC R14, c[0x0][0x8b0] ;  /* 0x00022c00ff0e7b82 */ /* 0x000ee20000000800 */
[----:B------:R-:W-:Y:S01]  /*0d60*/  IMAD R3, R3, R21, R0 ;  /* 0x0000001503037224 */ /* 0x000fe200078e0200 */
[----:B------:R-:W-:-:S04]  /*0d70*/  I2FP.F32.U32 R0, R8 ;  /* 0x0000000800007245 */ /* 0x000fc80000201000 */
[----:B------:R-:W-:Y:S01]  /*0d80*/  IADD3 R5, R5, R3, RZ ;  /* 0x0000000305057210 */ /* 0x000fe20007ffe0ff */
[----:B------:R-:W-:Y:S01]  /*0d90*/  FMUL R0, R0, UR4 ;  /* 0x0000000400007c20 */ /* 0x000fe20008400000 */
[----:B------:R-:W4:Y:S01]  /*0da0*/  LDC R3, c[0x0][0x144] ;  /* 0x00005100ff037b82 */ /* 0x000f220000000800 */
[----:B-1----:R-:W-:Y:S01]  /*0db0*/  ISETP.NE.U32.AND P0, PT, R24, RZ, PT ;  /* 0x000000ff1800720c */ /* 0x002fe20003f05070 */
[----:B------:R-:W-:-:S03]  /*0dc0*/  ULDC UR4, c[0x0][0x154] ;  /* 0x0000550000047ab9 */ /* 0x000fc60000000800 */
[----:B------:R-:W1:Y:S01]  /*0dd0*/  F2I.U32.TRUNC.NTZ R0, R0 ;  /* 0x0000000000007305 */ /* 0x000e62000020f000 */
[----:B------:R-:W-:Y:S02]  /*0de0*/  ISETP.NE.AND.EX P0, PT, R25, RZ, PT, P0 ;  /* 0x000000ff1900720c */ /* 0x000fe40003f05300 */
[----:B------:R-:W4:Y:S01]  /*0df0*/  LDC R13, c[0x0][0x148] ;  /* 0x00005200ff0d7b82 */ /* 0x000f220000000800 */
[-CC-:B--2---:R-:W-:Y:S02]  /*0e00*/  SHF.R.U64 R12, R4, R6.reuse, R5.reuse ;  /* 0x00000006040c7219 */ /* 0x184fe40000001205 */
[----:B------:R-:W-:Y:S01]  /*0e10*/  SHF.R.U32.HI R5, RZ, R6, R5 ;  /* 0x00000006ff057219 */ /* 0x000fe20000011605 */
[----:B------:R-:W-:Y:S01]  /*0e20*/  IMAD.MOV.U32 R6, RZ, RZ, -0x1 ;  /* 0xffffffffff067424 */ /* 0x000fe200078e00ff */
[----:B------:R-:W-:-:S03]  /*0e30*/  I2FP.F32.U32 R4, R10 ;  /* 0x0000000a00047245 */ /* 0x000fc60000201000 */
[----:B------:R-:W2:Y:S01]  /*0e40*/  LDC R20, c[0x0][0x8a8] ;  /* 0x00022a00ff147b82 */ /* 0x000ea20000000800 */
[-CC-:B---3--:R-:W-:Y:S01]  /*0e50*/  SHF.R.U64 R28, R12, R14.reuse, R5.reuse ;  /* 0x0000000e0c1c7219 */ /* 0x188fe20000001205 */
[----:B------:R-:W-:Y:S01]  /*0e60*/  FMUL R4, R4, UR4 ;  /* 0x0000000404047c20 */ /* 0x000fe20008400000 */
[----:B------:R-:W-:Y:S01]  /*0e70*/  SHF.R.U32.HI R5, RZ, R14, R5 ;  /* 0x0000000eff057219 */ /* 0x000fe20000011605 */
[----:B-1----:R-:W-:Y:S01]  /*0e80*/  IMAD.MOV R0, RZ, RZ, -R0 ;  /* 0x000000ffff007224 */ /* 0x002fe200078e0a00 */
[----:B------:R-:W-:Y:S01]  /*0e90*/  ULDC UR4, c[0x0][0x900] ;  /* 0x0002400000047ab9 */ /* 0x000fe20000000800 */
[----:B------:R1:W3:Y:S01]  /*0ea0*/  F2I.U32.TRUNC.NTZ R11, R4 ;  /* 0x00000004000b7305 */ /* 0x0002e2000020f000 */
[--C-:B------:R-:W-:Y:S01]  /*0eb0*/  SHF.R.U64 R14, R28, UR4, R5.reuse ;  /* 0x000000041c0e7c19 */ /* 0x100fe20008001205 */
[----:B------:R-:W2:Y:S01]  /*0ec0*/  LDC R21, c[0x0][0x8f0] ;  /* 0x00023c00ff157b82 */ /* 0x000ea20000000800 */
[----:B----4-:R-:W-:Y:S01]  /*0ed0*/  IMAD R0, R3, R0, R8 ;  /* 0x0000000003007224 */ /* 0x010fe200078e0208 */
[----:B------:R-:W-:-:S02]  /*0ee0*/  SHF.R.U32.HI R5, RZ, UR4, R5 ;  /* 0x00000004ff057c19 */ /* 0x000fc40008011605 */
[----:B------:R-:W-:Y:S02]  /*0ef0*/  SHF.L.U32 R3, R6, UR4, RZ ;  /* 0x0000000406037c19 */ /* 0x000fe400080006ff */
[----:B-1----:R-:W-:Y:S02]  /*0f00*/  MOV R4, R14 ;  /* 0x0000000e00047202 */ /* 0x002fe40000000f00 */
[----:B------:R-:W1:Y:S08]  /*0f10*/  LDC R23, c[0x0][0x8e0] ;  /* 0x00023800ff177b82 */ /* 0x000e700000000800 */
[----:B------:R-:W4:Y:S01]  /*0f20*/  LDC R26, c[0x0][0x8b8] ;  /* 0x00022e00ff1a7b82 */ /* 0x000f220000000800 */
[----:B---3--:R-:W-:Y:S05]  /*0f30*/  @!P0 BRA `(.L_x_12) ;  /* 0x0000000000288947 */ /* 0x008fea0003800000 */
[----:B------:R-:W3:Y:S02]  /*0f40*/  LDC R9, c[0x0][0x8f4] ;  /* 0x00023d00ff097b82 */ /* 0x000ee40000000800 */
[----:B---3--:R-:W-:-:S05]  /*0f50*/  IADD3 R9, P0, R14, R9, RZ ;  /* 0x000000090e097210 */ /* 0x008fca0007f1e0ff */
[----:B------:R-:W-:-:S04]  /*0f60*/  IMAD.X R15, RZ, RZ, R5, P0 ;  /* 0x000000ffff0f7224 */ /* 0x000fc800000e0605 */
[----:B------:R-:W-:-:S04]  /*0f70*/  IMAD.WIDE.U32 R4, R15, R24, RZ ;  /* 0x000000180f047225 */ /* 0x000fc800078e00ff */
[----:B------:R-:W-:-:S04]  /*0f80*/  IMAD.WIDE.U32 R6, P0, R9, R25, R4 ;  /* 0x0000001909067225 */ /* 0x000fc80007800004 */
[----:B------:R-:W-:Y:S01]  /*0f90*/  IMAD.WIDE.U32 R4, R9, R24, RZ ;  /* 0x0000001809047225 */ /* 0x000fe200078e00ff */
[----:B------:R-:W-:-:S03]  /*0fa0*/  MOV R8, R7 ;  /* 0x0000000700087202 */ /* 0x000fc60000000f00 */
[----:B------:R-:W-:Y:S01]  /*0fb0*/  IMAD.X R9, RZ, RZ, RZ, P0 ;  /* 0x000000ffff097224 */ /* 0x000fe200000e06ff */
[----:B------:R-:W-:-:S05]  /*0fc0*/  IADD3 RZ, P0, R5, R6, RZ ;  /* 0x0000000605ff7210 */ /* 0x000fca0007f1e0ff */
[----:B------:R-:W-:-:S08]  /*0fd0*/  IMAD.WIDE.U32.X R4, R15, R25, R8, P0 ;  /* 0x000000190f047225 */ /* 0x000fd000000e0408 */
.L_x_12:
[----:B------:R-:W-:Y:S01]  /*0fe0*/  LOP3.LUT R3, RZ, R3, RZ, 0x33, !PT ;  /* 0x00000003ff037212 */ /* 0x000fe200078e33ff */
[----:B------:R-:W-:Y:S01]  /*0ff0*/  USHF.L.U32 UR4, UR38, UR4, URZ ;  /* 0x0000000426047299 */ /* 0x000fe2000800063f */
[----:B--2---:R-:W-:Y:S01]  /*1000*/  SHF.R.U64 R4, R4, R21, R5 ;  /* 0x0000001504047219 */ /* 0x004fe20000001205 */
[----:B------:R-:W-:Y:S01]  /*1010*/  VIADD R5, R20, 0xffffffff ;  /* 0xffffffff14057836 */ /* 0x000fe20000000000 */
[----:B------:R-:W-:Y:S01]  /*1020*/  LOP3.LUT R3, R28, R3, RZ, 0xc0, !PT ;  /* 0x000000031c037212 */ /* 0x000fe200078ec0ff */
[----:B------:R-:W-:Y:S01]  /*1030*/  IMAD.MOV R11, RZ, RZ, -R11 ;  /* 0x000000ffff0b7224 */ /* 0x000fe200078e0a0b */
[----:B------:R-:W-:Y:S02]  /*1040*/  IADD3 R6, -R4, RZ, RZ ;  /* 0x000000ff04067210 */ /* 0x000fe40007ffe1ff */
[----:B------:R-:W-:Y:S01]  /*1050*/  LOP3.LUT R5, R12, R5, RZ, 0xc0, !PT ;  /* 0x000000050c057212 */ /* 0x000fe200078ec0ff */
[----:B------:R-:W-:Y:S01]  /*1060*/  IMAD R7, R4, UR4, R3 ;  /* 0x0000000404077c24 */ /* 0x000fe2000f8e0203 */
[----:B------:R-:W-:Y:S01]  /*1070*/  R2UR UR43, R27 ;  /* 0x000000001b2b72ca */ /* 0x000fe200000e0000 */
[----:B------:R-:W-:-:S02]  /*1080*/  @P6 IMAD R0, R13, R11, R10 ;  /* 0x0000000b0d006224 */ /* 0x000fc400078e020a */
[----:B-1----:R-:W-:Y:S02]  /*1090*/  IMAD R3, R6, R23, R14 ;  /* 0x0000001706037224 */ /* 0x002fe400078e020e */
[----:B----4-:R-:W-:Y:S02]  /*10a0*/  IMAD R0, R7, R26, R0 ;  /* 0x0000001a07007224 */ /* 0x010fe400078e0200 */
[----:B------:R-:W-:Y:S02]  /*10b0*/  IMAD R3, R3, R20, R5 ;  /* 0x0000001403037224 */ /* 0x000fe400078e0205 */
[----:B------:R-:W-:-:S03]  /*10c0*/  IMAD.MOV.U32 R4, RZ, RZ, 0x1 ;  /* 0x00000001ff047424 */ /* 0x000fc600078e00ff */
[----:B------:R-:W-:Y:S02]  /*10d0*/  SEL R156, R3, R0, !P6 ;  /* 0x00000000039c7207 */ /* 0x000fe40007000000 */
[----:B------:R-:W-:Y:S02]  /*10e0*/  SEL R23, R0, R3, !P6 ;  /* 0x0000000300177207 */ /* 0x000fe40007000000 */
[----:B------:R-:W-:-:S07]  /*10f0*/  PRMT R0, R4, 0x7610, R0 ;  /* 0x0000761004007816 */ /* 0x000fce0000000000 */
.L_x_10:
[----:B------:R-:W-:-:S08]  /*1100*/  NOP ;  /* 0x0000000000007918 */ /* 0x000fd00000000000 */
[----:B------:R-:W1:Y:S02]  /*1110*/  USETMAXREG.TRY_ALLOC.CTAPOOL UP0, 0xe8 ;  /* 0x000000e8000079c8 */ /* 0x000e640008000600 */
[----:B-1----:R-:W-:-:S13]  /*1120*/  PLOP3.LUT P0, PT, PT, PT, UP0, 0x80, 0x0 ;  /* 0x000000000000781c */ /* 0x002fda0003f0f008 */
[----:B------:R-:W-:Y:S05]  /*1130*/  @!P0 BRA `(.L_x_10) ;  /* 0xfffffffc00f08947 */ /* 0x000fea000383ffff */
[----:B------:R-:W-:Y:S02]  /*1140*/  ULDC.64 UR4, c[0x0][0x590] ;  /* 0x0001640000047ab9 */ /* 0x000fe40000000a00 */
[----:B------:R-:W-:Y:S01]  /*1150*/  IMAD.U32 R159, RZ, RZ, UR4 ;  /* 0x00000004ff9f7e24 */ /* 0x000fe2000f8e00ff */
[----:B------:R-:W-:-:S04]  /*1160*/  MOV R160, UR5 ;  /* 0x0000000500a07c02 */ /* 0x000fc80008000f00 */
[----:B------:R-:W-:-:S04]  /*1170*/  ISETP.NE.U32.AND P1, PT, R159, RZ, PT ;  /* 0x000000ff9f00720c */ /* 0x000fc80003f25070 */
[----:B------:R-:W-:-:S13]  /*1180*/  ISETP.NE.AND.EX P0, PT, R160, RZ, PT, P1 ;  /* 0x000000ffa000720c */ /* 0x000fda0003f05310 */
[----:B------:R-:W-:Y:S05]  /*1190*/  @P0 BRA `(.L_x_13) ;  /* 0x00000000002c0947 */ /* 0x000fea0003800000 */
[----:B------:R-:W-:Y:S02]  /*11a0*/  ULDC.64 UR4, c[0x0][0x588] ;  /* 0x0001620000047ab9 */ /* 0x000fe40000000a00 */
[----:B------:R-:W-:-:S04]  /*11b0*/  ISETP.NE.U32.AND P0, PT, RZ, UR4, PT ;  /* 0x00000004ff007c0c */ /* 0x000fc8000bf05070 */
[----:B------:R-:W-:-:S13]  /*11c0*/  ISETP.NE.AND.EX P0, PT, RZ, UR5, PT, P0 ;  /* 0x00000005ff007c0c */ /* 0x000fda000bf05300 */
[----:B------:R-:W-:Y:S05]  /*11d0*/  @!P0 BRA `(.L_x_14) ;  /* 0x0000000000108947 */ /* 0x000fea0003800000 */
[----:B------:R-:W1:Y:S02]  /*11e0*/  LDC.64 R154, c[0x0][0x588] ;  /* 0x00016200ff9a7b82 */ /* 0x000e640000000a00 */
[----:B-1----:R1:W5:Y:S01]  /*11f0*/  LDG.E R154, desc[UR48][R154.64] ;  /* 0x000000309a9a7981 */ /* 0x002362000c1e1900 */
[----:B------:R-:W-:Y:S01]  /*1200*/  IMAD.MOV.U32 R152, RZ, RZ, 0x1 ;  /* 0x00000001ff987424 */ /* 0x000fe200078e00ff */
[----:B------:R-:W-:Y:S06]  /*1210*/  BRA `(.L_x_13) ;  /* 0x00000000000c7947 */ /* 0x000fec0003800000 */
.L_x_14:
[----:B------:R-:W-:Y:S01]  /*1220*/  ULDC UR4, c[0x0][0x580] ;  /* 0x0001600000047ab9 */ /* 0x000fe20000000800 */
[----:B------:R-:W-:Y:S01]  /*1230*/  IMAD.MOV.U32 R152, RZ, RZ, 0x1 ;  /* 0x00000001ff987424 */ /* 0x000fe200078e00ff */
[----:B------:R-:W-:-:S07]  /*1240*/  MOV R154, UR4 ;  /* 0x00000004009a7c02 */ /* 0x000fce0008000f00 */
.L_x_13:
[----:B------:R-:W-:Y:S02]  /*1250*/  ULDC.64 UR4, c[0x0][0x5b0] ;  /* 0x00016c0000047ab9 */ /* 0x000fe40000000a00 */
[----:B------:R-:W-:-:S04]  /*1260*/  ISETP.NE.U32.AND P0, PT, RZ, UR4, PT ;  /* 0x00000004ff007c0c */ /* 0x000fc8000bf05070 */
[----:B------:R-:W-:-:S13]  /*1270*/  ISETP.NE.AND.EX P0, PT, RZ, UR5, PT, P0 ;  /* 0x00000005ff007c0c */ /* 0x000fda000bf05300 */
[----:B------:R-:W-:Y:S05]  /*1280*/  @P0 BRA `(.L_x_15) ;  /* 0x0000000000240947 */ /* 0x000fea0003800000 */
[----:B------:R-:W-:Y:S02]  /*1290*/  ULDC.64 UR4, c[0x0][0x5a8] ;  /* 0x00016a0000047ab9 */ /* 0x000fe40000000a00 */
[----:B------:R-:W-:-:S04]  /*12a0*/  ISETP.NE.U32.AND P0, PT, RZ, UR4, PT ;  /* 0x00000004ff007c0c */ /* 0x000fc8000bf05070 */
[----:B------:R-:W-:-:S13]  /*12b0*/  ISETP.NE.AND.EX P0, PT, RZ, UR5, PT, P0 ;  /* 0x00000005ff007c0c */ /* 0x000fda000bf05300 */
[----:B------:R-:W-:Y:S05]  /*12c0*/  @!P0 BRA `(.L_x_16) ;  /* 0x00000000000c8947 */ /* 0x000fea0003800000 */
[----:B------:R-:W1:Y:S02]  /*12d0*/  LDC.64 R4, c[0x0][0x5a8] ;  /* 0x00016a00ff047b82 */ /* 0x000e640000000a00 */
[----:B-1----:R2:W5:Y:S01]  /*12e0*/  LDG.E R155, desc[UR48][R4.64] ;  /* 0x00000030049b7981 */ /* 0x002562000c1e1900 */
[----:B------:R-:W-:Y:S05]  /*12f0*/  BRA `(.L_x_15) ;  /* 0x0000000000087947 */ /* 0x000fea0003800000 */
.L_x_16:
[----:B------:R-:W-:Y:S02]  /*1300*/  ULDC UR4, c[0x0][0x5a0] ;  /* 0x0001680000047ab9 */ /* 0x000fe40000000800 */
[----:B-1----:R-:W-:-:S07]  /*1310*/  IMAD.U32 R155, RZ, RZ, UR4 ;  /* 0x00000004ff9b7e24 */ /* 0x002fce000f8e00ff */
.L_x_15:
[----:B------:R-:W-:Y:S01]  /*1320*/  LOP3.LUT P2, RZ, R0, 0xff, RZ, 0xc0, !PT ;  /* 0x000000ff00ff7812 */ /* 0x000fe2000784c0ff */
[----:B------:R-:W-:Y:S01]  /*1330*/  UMOV UR36, URZ ;  /* 0x0000003f00247c82 */ /* 0x000fe20008000000 */
[----:B------:R-:W-:-:S11]  /*1340*/  PLOP3.LUT P0, PT, PT, PT, PT, 0x80, 0x0 ;  /* 0x000000000000781c */ /* 0x000fd60003f0f070 */
[----:B------:R-:W-:Y:S05]  /*1350*/  @!P2 BRA `(.L_x_17) ;  /* 0x00000054001ca947 */ /* 0x000fea0003800000 */
[----:B------:R-:W-:Y:S01]  /*1360*/  ULDC UR4, c[0x0][0x28c] ;  /* 0x0000a30000047ab9 */ /* 0x000fe20000000800 */
[----:B------:R-:W-:Y:S01]  /*1370*/  IMAD.MOV.U32 R153, RZ, RZ, 0x10 ;  /* 0x00000010ff997424 */ /* 0x000fe200078e00ff */
[----:B------:R-:W-:Y:S01]  /*1380*/  UIADD3 UR4, UR4, 0x3f, URZ ;  /* 0x0000003f04047890 */ /* 0x000fe2000fffe03f */
[----:B------:R-:W-:Y:S01]  /*1390*/  LOP3.LUT P0, RZ, R18, 0x4, RZ, 0xc0, !PT ;  /* 0x0000000412ff7812 */ /* 0x000fe2000780c0ff */
[----:B------:R-:W-:Y:S01]  /*13a0*/  ULDC.64 UR54, c[0x0][0x198] ;  /* 0x0000660000367ab9 */ /* 0x000fe20000000a00 */
[----:B------:R-:W-:Y:S01]  /*13b0*/  LOP3.LUT R157, R22, 0x1, RZ, 0xfc, !PT ;  /* 0x00000001169d7812 */ /* 0x000fe200078efcff */
[----:B------:R-:W-:Y:S01]  /*13c0*/  USHF.R.S32.HI UR5, URZ, 0x1f, UR4 ;  /* 0x0000001f3f057899 */ /* 0x000fe20008011404 */
[----:B------:R-:W-:Y:S01]  /*13d0*/  LOP3.LUT R158, R19, 0x1, RZ, 0xfc, !PT ;  /* 0x00000001139e7812 */ /* 0x000fe200078efcff */
[----:B------:R-:W-:Y:S01]  /*13e0*/  UMOV UR44, URZ ;  /* 0x0000003f002c7c82 */ /* 0x000fe20008000000 */
[----:B------:R-:W-:Y:S01]  /*13f0*/  SEL R153, R153, 0xfffffff0, !P0 ;  /* 0xfffffff099997807 */ /* 0x000fe20004000000 */
[----:B------:R-:W-:Y:S01]  /*1400*/  ULEA.HI UR5, UR5, UR4, URZ, 0x6 ;  /* 0x0000000405057291 */ /* 0x000fe2000f8f303f */
[----:B------:R-:W-:Y:S01]  /*1410*/  UMOV UR45, URZ ;  /* 0x0000003f002d7c82 */ /* 0x000fe20008000000 */
[----:B------:R-:W-:-:S02]  /*1420*/  UMOV UR50, URZ ;  /* 0x0000003f00327c82 */ /* 0x000fc40008000000 */
[----:B------:R-:W-:Y:S01]  /*1430*/  USHF.R.S32.HI UR51, URZ, 0x6, UR5 ;  /* 0x000000063f337899 */ /* 0x000fe20008011405 */
[----:B------:R-:W-:-:S11]  /*1440*/  UMOV UR36, URZ ;  /* 0x0000003f00247c82 */ /* 0x000fd60008000000 */
.L_x_129:
[----:B------:R-:W-:Y:S01]  /*1450*/  LOP3.LUT R0, R18, 0x80, RZ, 0xc0, !PT ;  /* 0x0000008012007812 */ /* 0x000fe200078ec0ff */
[----:B------:R-:W3:Y:S01]  /*1460*/  S2UR UR52, SR_CgaCtaId ;  /* 0x00000000003479c3 */ /* 0x000ee20000008800 */
[----:B------:R-:W-:Y:S02]  /*1470*/  UMOV UR53, 0x400 ;  /* 0x0000040000357882 */ /* 0x000fe40000000000 */
[----:B------:R-:W-:-:S06]  /*1480*/  SHF.R.U32.HI R0, RZ, 0x7, R0 ;  /* 0x00000007ff007819 */ /* 0x000fcc0000011600 */
[----:B------:R-:W4:Y:S01]  /*1490*/  SHFL.IDX PT, R0, R0, RZ, 0x1f ;  /* 0x00001fff00007589 */ /* 0x000f2200000e0000 */
[----:B---3--:R-:W-:Y:S01]  /*14a0*/  ULEA UR53, UR52, UR53, 0x18 ;  /* 0x0000003534357291 */ /* 0x008fe2000f8ec03f */
[----:B----4-:R-:W-:-:S13]  /*14b0*/  R2UR UR4, R0 ;  /* 0x00000000000472ca */ /* 0x010fda00000e0000 */
[----:B------:R-:W-:-:S04]  /*14c0*/  ULEA.HI UR5, UR4, UR4, URZ, 0x1 ;  /* 0x0000000404057291 */ /* 0x000fc8000f8f083f */
[----:B------:R-:W-:-:S04]  /*14d0*/  ULOP3.LUT UR5, UR5, 0x7fffe, URZ, 0xc0, !UPT ;  /* 0x0007fffe05057892 */ /* 0x000fc8000f8ec03f */
[----:B------:R-:W-:-:S03]  /*14e0*/  UIADD3 UR5, UR4, -UR5, URZ ;  /* 0x8000000504057290 */ /* 0x000fc6000fffe03f */
[----:B------:R-:W-:Y:S01]  /*14f0*/  ULDC UR4, c[0x0][0x28c] ;  /* 0x0000a30000047ab9 */ /* 0x000fe20000000800 */
[----:B------:R-:W-:Y:S01]  /*1500*/  ULEA UR5, UR5, UR53, 0xd ;  /* 0x0000003505057291 */ /* 0x000fe2000f8e683f */
[----:B------:R-:W-:-:S03]  /*1510*/  ISETP.LT.AND P0, PT, RZ, UR4, PT ;  /* 0x00000004ff007c0c */ /* 0x000fc6000bf01270 */
[----:B------:R-:W-:-:S04]  /*1520*/  UIADD3 UR5, UR5, 0x8400, URZ ;  /* 0x0000840005057890 */ /* 0x000fc8000fffe03f */
[----:B------:R-:W-:-:S04]  /*1530*/  USHF.R.U32.HI UR5, URZ, 0x4, UR5 ;  /* 0x000000043f057899 */ /* 0x000fc80008011605 */
[----:B------:R-:W-:Y:S02]  /*1540*/  ULOP3.LUT UR40, UR5, 0x3fff, URZ, 0xc0, !UPT ;  /* 0x00003fff05287892 */ /* 0x000fe4000f8ec03f */
[----:B-1----:R-:W-:Y:S10]  /*1550*/  @P0 BRA `(.L_x_18) ;  /* 0x0000000000400947 */ /* 0x002ff40003800000 */
[----:B------:R-:W-:Y:S01]  /*1560*/  MOV R0, 0x0 ;  /* 0x0000000000007802 */ /* 0x000fe20000000f00 */
[----:B------:R-:W-:Y:S01]  /*1570*/  ULDC.64 UR4, c[0x4][0x70] ;  /* 0x01001c0000047ab9 */ /* 0x000fe20000000a00 */
[----:B------:R-:W-:Y:S01]  /*1580*/  ULDC.64 UR6, c[0x4][0x8] ;  /* 0x0100020000067ab9 */ /* 0x000fe20000000a00 */
[----:B--2---:R-:W-:Y:S01]  /*1590*/  MOV R4, UR4 ;  /* 0x0000000400047c02 */ /* 0x004fe20008000f00 */
[----:B------:R2:W3:Y:S01]  /*15a0*/  LDC.64 R14, c[0x4][R0] ;  /* 0x01000000000e7b82 */ /* 0x0004e20000000a00 */
[----:B------:R-:W-:Y:S01]  /*15b0*/  IMAD.U32 R5, RZ, RZ, UR5 ;  /* 0x00000005ff057e24 */ /* 0x000fe2000f8e00ff */
[----:B------:R-:W-:Y:S01]  /*15c0*/  ULDC.64 UR4, c[0x4][0x78] ;  /* 0x01001e0000047ab9 */ /* 0x000fe20000000a00 */
[----:B------:R-:W-:Y:S01]  /*15d0*/  IMAD.U32 R10, RZ, RZ, UR6 ;  /* 0x00000006ff0a7e24 */ /* 0x000fe2000f8e00ff */
[----:B------:R-:W-:Y:S01]  /*15e0*/  MOV R7, UR5 ;  /* 0x0000000500077c02 */ /* 0x000fe20008000f00 */
[----:B------:R-:W-:Y:S01]  /*15f0*/  IMAD.U32 R6, RZ, RZ, UR4 ;  /* 0x00000004ff067e24 */ /* 0x000fe2000f8e00ff */
[----:B------:R-:W-:Y:S01]  /*1600*/  MOV R8, 0x1e1 ;  /* 0x000001e100087802 */ /* 0x000fe20000000f00 */
[----:B------:R-:W-:-:S02]  /*1610*/  IMAD.U32 R11, RZ, RZ, UR7 ;  /* 0x00000007ff0b7e24 */ /* 0x000fc4000f8e00ff */
[----:B------:R-:W-:Y:S02]  /*1620*/  IMAD.MOV.U32 R12, RZ, RZ, 0x1 ;  /* 0x00000001ff0c7424 */ /* 0x000fe400078e00ff */
[----:B--2---:R-:W-:-:S07]  /*1630*/  IMAD.MOV.U32 R13, RZ, RZ, RZ ;  /* 0x000000ffff0d7224 */ /* 0x004fce00078e00ff */
[----:B------:R-:W-:-:S07]  /*1640*/  LEPC R20, `(.L_x_18) ;  /* 0x000000001014794e */ /* 0x000fce0000000000 */
[----:B-1-3-5:R-:W-:Y:S05]  /*1650*/  CALL.ABS.NOINC R14 ;  /* 0x000000000e007343 */ /* 0x02afea0003c00000 */
.L_x_18:
[----:B------:R-:W-:-:S13]  /*1660*/  ISETP.NE.AND P0, PT, R157, 0x3, PT ;  /* 0x000000039d00780c */ /* 0x000fda0003f05270 */
[----:B------:R-:W-:Y:S05]  /*1670*/  @!P0 BRA `(.L_x_19) ;  /* 0x0000000000048947 */ /* 0x000fea0003800000 */
[----:B------:R-:W-:Y:S01]  /*1680*/  BPT.TRAP 0x1 ;  /* 0x000000040000795c */ /* 0x000fe20000300000 */
.L_x_19:
[----:B------:R-:W-:Y:S01]  /*1690*/  IMAD.U32 R0, RZ, RZ, UR45 ;  /* 0x0000002dff007e24 */ /* 0x000fe2000f8e00ff */
[----:B------:R-:W-:-:S04]  /*16a0*/  MOV R3, UR50 ;  /* 0x0000003200037c02 */ /* 0x000fc80008000f00 */
[----:B------:R-:W-:Y:S02]  /*16b0*/  LEA R3, R3, UR53, 0x3 ;  /* 0x0000003503037c11 */ /* 0x000fe4000f8e18ff */
[----:B------:R-:W-:-:S04]  /*16c0*/  SHF.L.U32 R0, R0, 0x1f, RZ ;  /* 0x0000001f00007819 */ /* 0x000fc800000006ff */
[----:B------:R3:W4:Y:S01]  /*16d0*/  SYNCS.PHASECHK.TRANS64.TRYWAIT P1, [R3+URZ], R0 ;  /* 0x00000000030075a7 */ /* 0x000722000802017f */
[----:B------:R-:W-:Y:S05]  /*16e0*/  @!P0 BRA `(.L_x_20) ;  /* 0x0000000000048947 */ /* 0x000fea0003800000 */
[----:B------:R-:W-:Y:S01]  /*16f0*/  BPT.TRAP 0x1 ;  /* 0x000000040000795c */ /* 0x000fe20000300000 */
.L_x_20:
[----:B----4-:R-:W-:Y:S05]  /*1700*/  @P1 BRA `(.L_x_21) ;  /* 0x0000000000081947 */ /* 0x010fea0003800000 */
[----:B------:R-:W4:Y:S02]  /*1710*/  SYNCS.PHASECHK.TRANS64.TRYWAIT P1, [R3+URZ], R0 ;  /* 0x00000000030075a7 */ /* 0x000f24000802017f */
[----:B----4-:R-:W-:Y:S05]  /*1720*/  @!P1 BRA `(.L_x_22) ;  /* 0x00000080004c9947 */ /* 0x010fea0003800000 */
.L_x_21:
[----:B------:R-:W-:-:S04]  /*1730*/  UISETP.LT.AND UP0, UPT, UR51, 0x1, UPT ;  /* 0x000000013300788c */ /* 0x000fc8000bf01270 */
[----:B------:R-:W-:-:S06]  /*1740*/  USEL UR4, UR51, 0x1, UP0 ;  /* 0x0000000133047887 */ /* 0x000fcc0008000000 */
[----:B---34-:R-:W-:Y:S01]  /*1750*/  IMAD.U32 R0, RZ, RZ, UR4 ;  /* 0x00000004ff007e24 */ /* 0x018fe2000f8e00ff */
[----:B------:R-:W-:Y:S05]  /*1760*/  WARPSYNC.ALL ;  /* 0x0000000000007948 */ /* 0x000fea0003800000 */
[----:B------:R-:W-:-:S04]  /*1770*/  IADD3 R0, -R0, UR51, RZ ;  /* 0x0000003300007c10 */ /* 0x000fc8000fffe1ff */
[----:B------:R-:W-:Y:S01]  /*1780*/  ISETP.GE.AND P1, PT, R0, 0x1, PT ;  /* 0x000000010000780c */ /* 0x000fe20003f26270 */
[----:B------:R-:W-:Y:S01]  /*1790*/  UIADD3 UR4, UR53, 0x18400, URZ ;  /* 0x0001840035047890 */ /* 0x000fe2000fffe03f */
[----:B------:R-:W-:Y:S01]  /*17a0*/  WARPGROUP.ARRIVE ;  /* 0x00000000000079c5 */ /* 0x000fe20000000000 */
[----:B------:R-:W-:Y:S02]  /*17b0*/  ULOP3.LUT UR8, UR40, 0x10000, URZ, 0xfc, !UPT ;  /* 0x0001000028087892 */ /* 0x000fe4000f8efc3f */
[----:B------:R-:W-:Y:S02]  /*17c0*/  USHF.R.U32.HI UR4, URZ, 0x4, UR4 ;  /* 0x000000043f047899 */ /* 0x000fe40008011604 */
[----:B------:R-:W-:Y:S02]  /*17d0*/  ULEA UR10, UR50, UR8, 0xa ;  /* 0x00000008320a7291 */ /* 0x000fe4000f8e503f */
[----:B------:R-:W-:Y:S01]  /*17e0*/  ULOP3.LUT UR4, UR4, 0x3fff, URZ, 0xc0, !UPT ;  /* 0x00003fff04047892 */ /* 0x000fe2000f8ec03f */
[----:B------:R-:W-:Y:S01]  /*17f0*/  UMOV UR5, 0x40000040 ;  /* 0x4000004000057882 */ /* 0x000fe20000000000 */
[----:B------:R-:W-:-:S02]  /*1800*/  UMOV UR7, 0x40000040 ;  /* 0x4000004000077882 */ /* 0x000fc40000000000 */
[----:B------:R-:W-:-:S03]  /*1810*/  ULOP3.LUT UR9, UR4, 0x10000, URZ, 0xfc, !UPT ;  /* 0x0001000004097892 */ /* 0x000fc6000f8efc3f */
[----:B------:R-:W-:Y:S01]  /*1820*/  UMOV UR4, UR10 ;  /* 0x0000000a00047c82 */ /* 0x000fe20008000000 */
[----:B------:R-:W-:-:S07]  /*1830*/  ULEA UR11, UR50, UR9, 0xb ;  /* 0x00000009320b7291 */ /* 0x000fce000f8e583f */
[----:B------:R-:W-:Y:S02]  /*1840*/  UMOV UR6, UR11 ;  /* 0x0000000b00067c82 */ /* 0x000fe40008000000 */
[----:B------:R-:W-:Y:S01]  /*1850*/  HGMMA.64x256x16.F32 R24, gdesc[UR4], RZ, !UPT, gsb0 ;  /* 0x03e00000041879f0 */ /* 0x000fe2000c0008ff */
[----:B------:R-:W-:Y:S02]  /*1860*/  UIADD3 UR4, UR10, 0x2, URZ ;  /* 0x000000020a047890 */ /* 0x000fe4000fffe03f */
[----:B------:R-:W-:Y:S01]  /*1870*/  UIADD3 UR6, UR11, 0x2, URZ ;  /* 0x000000020b067890 */ /* 0x000fe2000fffe03f */
[----:B------:R-:W-:Y:S01]  /*1880*/  UMOV UR5, 0x40000040 ;  /* 0x4000004000057882 */ /* 0x000fe20000000000 */
[----:B------:R-:W-:Y:S01]  /*1890*/  UMOV UR7, 0x40000040 ;  /* 0x4000004000077882 */ /* 0x000fe20000000000 */
[----:B------:R-:W-:Y:S02]  /*18a0*/  WARPGROUP.DEPBAR.LE gsb0, 0x0 ;  /* 0x00008000000079c5 */ /* 0x000fe40000010000 */
[----:B------:R-:W-:-:S15]  /*18b0*/  WARPGROUP.ARRIVE ;  /* 0x00000000000079c5 */ /* 0x000fde0000000000 */
[----:B------:R-:W-:-:S05]  /*18c0*/  NOP ;  /* 0x0000000000007918 */ /* 0x000fca0000000000 */
[----:B------:R-:W-:Y:S01]  /*18d0*/  HGMMA.64x256x16.F32 R24, gdesc[UR4], R24, gsb0 ;  /* 0x03e00000041879f0 */ /* 0x000fe20008000818 */
        /* <DEDUP_REMOVED lines=15> */
[----:B------:R-:W-:Y:S03]  /*19d0*/  HGMMA.64x256x16.F32 R24, gdesc[UR4], R24, gsb0 ;  /* 0x03e00000041879f0 */ /* 0x000fe60008000818 */
[----:B------:R-:W-:Y:S02]  /*19e0*/  WARPGROUP.DEPBAR.LE gsb0, 0x0 ;  /* 0x00008000000079c5 */ /* 0x000fe40000010000 */
[----:B------:R-:W-:Y:S05]  /*19f0*/  @!P1 BRA `(.L_x_23) ;  /* 0x0000000400189947 */ /* 0x000fea0003800000 */
[----:B------:R-:W-:Y:S02]  /*1a00*/  UIADD3 UR4, UR50, 0x1, URZ ;  /* 0x0000000132047890 */ /* 0x000fe4000fffe03f */
[----:B------:R-:W-:Y:S02]  /*1a10*/  UMOV UR11, UR50 ;  /* 0x00000032000b7c82 */ /* 0x000fe40008000000 */
[----:B------:R-:W-:-:S04]  /*1a20*/  UISETP.NE.AND UP0, UPT, UR4, 0x4, UPT ;  /* 0x000000040400788c */ /* 0x000fc8000bf05270 */
[----:B------:R-:W-:Y:S02]  /*1a30*/  USEL UR5, URZ, 0x1, UP0 ;  /* 0x000000013f057887 */ /* 0x000fe40008000000 */
[----:B------:R-:W-:Y:S02]  /*1a40*/  USEL UR10, UR4, URZ, UP0 ;  /* 0x0000003f040a7287 */ /* 0x000fe40008000000 */
[----:B------:R-:W-:-:S06]  /*1a50*/  ULOP3.LUT UR5, UR45, UR5, URZ, 0x3c, !UPT ;  /* 0x000000052d057292 */ /* 0x000fcc000f8e3c3f */
[----:B--2---:R-:W-:-:S07]  /*1a60*/  MOV R5, UR5 ;  /* 0x0000000500057c02 */ /* 0x004fce0008000f00 */
.L_x_30:
[----:B--23--:R-:W-:Y:S05]  /*1a70*/  @!P0 BRA `(.L_x_24) ;  /* 0x0000000000048947 */ /* 0x00cfea0003800000 */
[----:B------:R-:W-:Y:S01]  /*1a80*/  BPT.TRAP 0x1 ;  /* 0x000000040000795c */ /* 0x000fe20000300000 */
.L_x_24:
[----:B------:R-:W-:Y:S01]  /*1a90*/  ULEA UR4, UR10, UR53, 0x3 ;  /* 0x000000350a047291 */ /* 0x000fe2000f8e183f */
[----:B------:R-:W-:-:S08]  /*1aa0*/  SHF.L.U32 R3, R5, 0x1f, RZ ;  /* 0x0000001f05037819 */ /* 0x000fd000000006ff */
[----:B------:R2:W3:Y:S01]  /*1ab0*/  SYNCS.PHASECHK.TRANS64.TRYWAIT P1, [UR4], R3 ;  /* 0x00000003ff0075a7 */ /* 0x0004e20008020144 */
[----:B------:R-:W-:Y:S05]  /*1ac0*/  @!P0 BRA `(.L_x_25) ;  /* 0x0000000000048947 */ /* 0x000fea0003800000 */
[----:B------:R-:W-:Y:S01]  /*1ad0*/  BPT.TRAP 0x1 ;  /* 0x000000040000795c */ /* 0x000fe20000300000 */
.L_x_25:
[----:B---3--:R-:W-:Y:S05]  /*1ae0*/  @P1 BRA `(.L_x_26) ;  /* 0x0000000000081947 */ /* 0x008fea0003800000 */
[----:B------:R-:W3:Y:S02]  /*1af0*/  SYNCS.PHASECHK.TRANS64.TRYWAIT P1, [UR4], R3 ;  /* 0x00000003ff0075a7 */ /* 0x000ee40008020144 */
[----:B---3--:R-:W-:Y:S05]  /*1b00*/  @!P1 BRA `(.L_x_27) ;  /* 0x0000007c00689947 */ /* 0x008fea0003800000 */
.L_x_26:
[----:B------:R-:W-:Y:S01]  /*1b10*/  ULEA UR12, UR10, UR8, 0xa ;  /* 0x000000080a0c7291 */ /* 0x000fe2000f8e503f */
[----:B------:R-:W-:Y:S01]  /*1b20*/  WARPGROUP.ARRIVE ;  /* 0x00000000000079c5 */ /* 0x000fe20000000000 */
[----:B------:R-:W-:Y:S01]  /*1b30*/  ULEA UR13, UR10, UR9, 0xb ;  /* 0x000000090a0d7291 */ /* 0x000fe2000f8e583f */
[----:B------:R-:W-:Y:S01]  /*1b40*/  UMOV UR5, 0x40000040 ;  /* 0x4000004000057882 */ /* 0x000fe20000000000 */
[----:B------:R-:W-:-:S03]  /*1b50*/  UMOV UR7, 0x40000040 ;  /* 0x4000004000077882 */ /* 0x000fc60000000000 */
[----:B------:R-:W-:Y:S02]  /*1b60*/  UMOV UR4, UR12 ;  /* 0x0000000c00047c82 */ /* 0x000fe40008000000 */
[----:B------:R-:W-:Y:S02]  /*1b70*/  UMOV UR6, UR13 ;  /* 0x0000000d00067c82 */ /* 0x000fe40008000000 */
[----:B------:R-:W-:Y:S01]  /*1b80*/  HGMMA.64x256x16.F32 R24, gdesc[UR4], R24, gsb0 ;  /* 0x03e00000041879f0 */ /* 0x000fe20008000818 */
[----:B------:R-:W-:Y:S02]  /*1b90*/  UIADD3 UR4, UR12, 0x2, URZ ;  /* 0x000000020c047890 */ /* 0x000fe4000fffe03f */
[----:B------:R-:W-:Y:S01]  /*1ba0*/  UIADD3 UR6, UR13, 0x2, URZ ;  /* 0x000000020d067890 */ /* 0x000fe2000fffe03f */
[----:B------:R-:W-:Y:S01]  /*1bb0*/  UMOV UR5, 0x40000040 ;  /* 0x4000004000057882 */ /* 0x000fe20000000000 */
[----:B------:R-:W-:Y:S01]  /*1bc0*/  UMOV UR7, 0x40000040 ;  /* 0x4000004000077882 */ /* 0x000fe20000000000 */
[----:B------:R-:W-:-:S02]  /*1bd0*/  WARPGROUP.DEPBAR.LE gsb0, 0x0 ;  /* 0x00008000000079c5 */ /* 0x000fc40000010000 */
        /* <DEDUP_REMOVED lines=21> */
[----:B------:R-:W-:Y:S01]  /*1d30*/  BPT.TRAP 0x1 ;  /* 0x000000040000795c */ /* 0x000fe20000300000 */
.L_x_28:
[----:B------:R-:W-:Y:S01]  /*1d40*/  ULEA UR4, UR11, UR53, 0x3 ;  /* 0x000000350b047291 */ /* 0x000fe2000f8e183f */
[----:B------:R-:W-:-:S03]  /*1d50*/  ISETP.GT.U32.AND P1, PT, R22, 0x1, PT ;  /* 0x000000011600780c */ /* 0x000fc60003f24070 */
[----:B------:R-:W-:-:S04]  /*1d60*/  UIADD3 UR4, UR4, 0x20, URZ ;  /* 0x0000002004047890 */ /* 0x000fc8000fffe03f */
[----:B------:R-:W-:-:S09]  /*1d70*/  UPRMT UR4, URZ, 0x654, UR4 ;  /* 0x000006543f047896 */ /* 0x000fd20008000004 */
[----:B------:R-:W-:Y:S01]  /*1d80*/  SYNCS.ARRIVE.TRANS64.RED.A1T0 RZ, [UR4], RZ ;  /* 0x000000ffffff79a7 */ /* 0x000fe20008100404 */
[----:B------:R-:W-:Y:S05]  /*1d90*/  @P1 BRA `(.L_x_29) ;  /* 0x0000000000041947 */ /* 0x000fea0003800000 */
[----:B------:R-:W-:Y:S01]  /*1da0*/  BPT.TRAP 0x1 ;  /* 0x000000040000795c */ /* 0x000fe20000300000 */
.L_x_29:
[----:B------:R-:W-:Y:S01]  /*1db0*/  UIADD3 UR10, UR10, 0x1, URZ ;  /* 0x000000010a0a7890 */ /* 0x000fe2000fffe03f */
[C---:B------:R-:W-:Y:S01]  /*1dc0*/  ISETP.GT.AND P1, PT, R0.reuse, 0x1, PT ;  /* 0x000000010000780c */ /* 0x040fe20003f24270 */
[----:B------:R-:W-:Y:S01]  /*1dd0*/  UIADD3 UR11, UR11, 0x1, URZ ;  /* 0x000000010b0b7890 */ /* 0x000fe2000fffe03f */
[----:B------:R-:W-:Y:S01]  /*1de0*/  VIADD R0, R0, 0xffffffff ;  /* 0xffffffff00007836 */ /* 0x000fe20000000000 */
[----:B------:R-:W-:Y:S02]  /*1df0*/  UISETP.NE.AND UP0, UPT, UR10, 0x4, UPT ;  /* 0x000000040a00788c */ /* 0x000fe4000bf05270 */
[----:B------:R-:W-:Y:S02]  /*1e00*/  UISETP.NE.AND UP1, UPT, UR11, 0x4, UPT ;  /* 0x000000040b00788c */ /* 0x000fe4000bf25270 */
[----:B------:R-:W-:Y:S02]  /*1e10*/  USEL UR4, URZ, 0x1, UP0 ;  /* 0x000000013f047887 */ /* 0x000fe40008000000 */
[----:B------:R-:W-:-:S02]  /*1e20*/  USEL UR10, UR10, URZ, UP0 ;  /* 0x0000003f0a0a7287 */ /* 0x000fc40008000000 */
[----:B------:R-:W-:Y:S02]  /*1e30*/  USEL UR11, UR11, URZ, UP1 ;  /* 0x0000003f0b0b7287 */ /* 0x000fe40008800000 */
[----:B------:R-:W-:Y:S01]  /*1e40*/  LOP3.LUT R5, R5, UR4, RZ, 0x3c, !PT ;  /* 0x0000000405057c12 */ /* 0x000fe2000f8e3cff */
[----:B------:R-:W-:Y:S09]  /*1e50*/  @P1 BRA `(.L_x_30) ;  /* 0xfffffffc00041947 */ /* 0x000ff2000383ffff */
.L_x_23:
[----:B------:R-:W4:Y:S02]  /*1e60*/  LDC R0, c[0x0][0x28c] ;  /* 0x0000a300ff007b82 */ /* 0x000f240000000800 */
[----:B----4-:R-:W-:-:S13]  /*1e70*/  ISETP.GE.AND P1, PT, R0, 0x1, PT ;  /* 0x000000010000780c */ /* 0x010fda0003f26270 */
[----:B------:R-:W-:Y:S05]  /*1e80*/  @!P1 BRA `(.L_x_31) ;  /* 0x0000000000349947 */ /* 0x000fea0003800000 */
[----:B------:R-:W-:Y:S05]  /*1e90*/  @!P0 BRA `(.L_x_32) ;  /* 0x0000000000048947 */ /* 0x000fea0003800000 */
[----:B------:R-:W-:Y:S01]  /*1ea0*/  BPT.TRAP 0x1 ;  /* 0x000000040000795c */ /* 0x000fe20000300000 */
.L_x_32:
[----:B------:R-:W-:Y:S01]  /*1eb0*/  UISETP.LT.AND UP0, UPT, UR51, 0x1, UPT ;  /* 0x000000013300788c */ /* 0x000fe2000bf01270 */
[----:B------:R-:W-:-:S03]  /*1ec0*/  ISETP.GT.U32.AND P0, PT, R22, 0x1, PT ;  /* 0x000000011600780c */ /* 0x000fc60003f04070 */
[----:B------:R-:W-:-:S04]  /*1ed0*/  USEL UR4, UR51, 0x1, UP0 ;  /* 0x0000000133047887 */ /* 0x000fc80008000000 */
[----:B------:R-:W-:-:S04]  /*1ee0*/  UIADD3 UR4, UR50, UR51, -UR4 ;  /* 0x0000003332047290 */ /* 0x000fc8000fffe804 */
[----:B------:R-:W-:-:S04]  /*1ef0*/  USHF.L.U32 UR4, UR4, 0x3, URZ ;  /* 0x0000000304047899 */ /* 0x000fc8000800063f */
[----:B------:R-:W-:-:S04]  /*1f00*/  ULOP3.LUT UR4, UR4, 0x18, URZ, 0xc0, !UPT ;  /* 0x0000001804047892 */ /* 0x000fc8000f8ec03f */
[----:B------:R-:W-:-:S04]  /*1f10*/  UIADD3 UR4, UR53, 0x20, UR4 ;  /* 0x0000002035047890 */ /* 0x000fc8000fffe004 */
[----:B------:R-:W-:-:S09]  /*1f20*/  UPRMT UR4, URZ, 0x654, UR4 ;  /* 0x000006543f047896 */ /* 0x000fd20008000004 */
[----:B------:R-:W-:Y:S01]  /*1f30*/  SYNCS.ARRIVE.TRANS64.RED.A1T0 RZ, [UR4], RZ ;  /* 0x000000ffffff79a7 */ /* 0x000fe20008100404 */
[----:B------:R-:W-:Y:S05]  /*1f40*/  @P0 BRA `(.L_x_31) ;  /* 0x0000000000040947 */ /* 0x000fea0003800000 */
[----:B------:R-:W-:Y:S01]  /*1f50*/  BPT.TRAP 0x1 ;  /* 0x000000040000795c */ /* 0x000fe20000300000 */
.L_x_31:
[----:B------:R-:W-:Y:S01]  /*1f60*/  UIADD3 UR4, UR53, 0x200, URZ ;  /* 0x0000020035047890 */ /* 0x000fe2000fffe03f */
[----:B------:R-:W-:Y:S02]  /*1f70*/  R2UR UR42, R23 ;  /* 0x00000000172a72ca */ /* 0x000fe400000e0000 */
[----:B------:R-:W-:Y:S01]  /*1f80*/  R2UR UR41, R156 ;  /* 0x000000009c2972ca */ /* 0x000fe200000e0000 */
[----:B------:R-:W-:-:S06]  /*1f90*/  ULOP3.LUT UP0, URZ, UR4, 0x1bf, URZ, 0xc0, !UPT ;  /* 0x000001bf043f7892 */ /* 0x000fcc000f80c03f */
[----:B------:R-:W-:-:S04]  /*1fa0*/  PLOP3.LUT P0, PT, PT, PT, UP0, 0x80, 0x0 ;  /* 0x000000000000781c */ /* 0x000fc80003f0f008 */
[----:B------:R-:W-:Y:S02]  /*1fb0*/  USHF.L.U32 UR42, UR42, 0x7, URZ ;  /* 0x000000072a2a7899 */ /* 0x000fe4000800063f */
[----:B------:R-:W-:-:S07]  /*1fc0*/  USHF.L.U32 UR41, UR41, 0x8, URZ ;  /* 0x0000000829297899 */ /* 0x000fce000800063f */
[----:B------:R-:W-:Y:S05]  /*1fd0*/  @!P0 BRA `(.L_x_33) ;  /* 0x00000000007c8947 */ /* 0x000fea0003800000 */
[----:B------:R-:W-:Y:S01]  /*1fe0*/  MOV R23, 0x0 ;  /* 0x0000000000177802 */ /* 0x000fe20000000f00 */
[----:B------:R-:W-:Y:S01]  /*1ff0*/  ULDC.64 UR4, c[0x4][0x80] ;  /* 0x0100200000047ab9 */ /* 0x000fe20000000a00 */
[----:B------:R-:W-:Y:S01]  /*2000*/  ULDC.64 UR6, c[0x4][0x10] ;  /* 0x0100040000067ab9 */ /* 0x000fe20000000a00 */
[----:B--23--:R-:W-:Y:S01]  /*2010*/  IMAD.U32 R4, RZ, RZ, UR4 ;  /* 0x00000004ff047e24 */ /* 0x00cfe2000f8e00ff */
[----:B------:R2:W3:Y:S01]  /*2020*/  LDC.64 R14, c[0x4][R23] ;  /* 0x01000000170e7b82 */ /* 0x0004e20000000a00 */
[----:B------:R-:W-:Y:S01]  /*2030*/  MOV R5, UR5 ;  /* 0x0000000500057c02 */ /* 0x000fe20008000f00 */
[----:B------:R-:W-:Y:S01]  /*2040*/  ULDC.64 UR4, c[0x4][0x88] ;  /* 0x0100220000047ab9 */ /* 0x000fe20000000a00 */
[----:B------:R-:W-:Y:S01]  /*2050*/  MOV R10, UR6 ;  /* 0x00000006000a7c02 */ /* 0x000fe20008000f00 */
[----:B------:R-:W-:Y:S01]  /*2060*/  IMAD.U32 R6, RZ, RZ, UR4 ;  /* 0x00000004ff067e24 */ /* 0x000fe2000f8e00ff */
[----:B------:R-:W-:Y:S01]  /*2070*/  MOV R12, 0x1 ;  /* 0x00000001000c7802 */ /* 0x000fe20000000f00 */
[----:B------:R-:W-:-:S02]  /*2080*/  IMAD.U32 R7, RZ, RZ, UR5 ;  /* 0x00000005ff077e24 */ /* 0x000fc4000f8e00ff */
[----:B------:R-:W-:Y:S02]  /*2090*/  IMAD.U32 R11, RZ, RZ, UR7 ;  /* 0x00000007ff0b7e24 */ /* 0x000fe4000f8e00ff */
[----:B------:R-:W-:Y:S02]  /*20a0*/  IMAD.MOV.U32 R8, RZ, RZ, 0x70 ;  /* 0x00000070ff087424 */ /* 0x000fe400078e00ff */
[----:B--2---:R-:W-:-:S07]  /*20b0*/  IMAD.MOV.U32 R13, RZ, RZ, RZ ;  /* 0x000000ffff0d7224 */ /* 0x004fce00078e00ff */
[----:B------:R-:W-:-:S07]  /*20c0*/  LEPC R20, `(.L_x_34) ;  /* 0x000000001014794e */ /* 0x000fce0000000000 */
[----:B-1-3-5:R-:W-:Y:S05]  /*20d0*/  CALL.ABS.NOINC R14 ;  /* 0x000000000e007343 */ /* 0x02afea0003c00000 */
.L_x_34:
[----:B------:R1:W2:Y:S01]  /*20e0*/  LDC.64 R14, c[0x4][R23] ;  /* 0x01000000170e7b82 */ /* 0x0002a20000000a00 */
[----:B------:R-:W-:Y:S01]  /*20f0*/  ULDC.64 UR4, c[0x4][0x80] ;  /* 0x0100200000047ab9 */ /* 0x000fe20000000a00 */
[----:B------:R-:W-:Y:S01]  /*2100*/  ULDC.64 UR6, c[0x4][0x10] ;  /* 0x0100040000067ab9 */ /* 0x000fe20000000a00 */
[----:B------:R-:W-:Y:S01]  /*2110*/  IMAD.U32 R4, RZ, RZ, UR4 ;  /* 0x00000004ff047e24 */ /* 0x000fe2000f8e00ff */
[----:B------:R-:W-:Y:S01]  /*2120*/  MOV R5, UR5 ;  /* 0x0000000500057c02 */ /* 0x000fe20008000f00 */
[----:B------:R-:W-:Y:S01]  /*2130*/  ULDC.64 UR4, c[0x4][0x88] ;  /* 0x0100220000047ab9 */ /* 0x000fe20000000a00 */
[----:B------:R-:W-:Y:S01]  /*2140*/  MOV R10, UR6 ;  /* 0x00000006000a7c02 */ /* 0x000fe20008000f00 */
[----:B------:R-:W-:Y:S01]  /*2150*/  IMAD.U32 R6, RZ, RZ, UR4 ;  /* 0x00000004ff067e24 */ /* 0x000fe2000f8e00ff */
[----:B------:R-:W-:Y:S01]  /*2160*/  MOV R12, 0x1 ;  /* 0x00000001000c7802 */ /* 0x000fe20000000f00 */
[----:B------:R-:W-:Y:S02]  /*2170*/  IMAD.U32 R7, RZ, RZ, UR5 ;  /* 0x00000005ff077e24 */ /* 0x000fe4000f8e00ff */
[----:B------:R-:W-:-:S02]  /*2180*/  IMAD.U32 R11, RZ, RZ, UR7 ;  /* 0x00000007ff0b7e24 */ /* 0x000fc4000f8e00ff */
[----:B------:R-:W-:Y:S02]  /*2190*/  IMAD.MOV.U32 R8, RZ, RZ, 0x70 ;  /* 0x00000070ff087424 */ /* 0x000fe400078e00ff */
[----:B-1----:R-:W-:-:S07]  /*21a0*/  IMAD.MOV.U32 R13, RZ, RZ, RZ ;  /* 0x000000ffff0d7224 */ /* 0x002fce00078e00ff */
[----:B------:R-:W-:-:S07]  /*21b0*/  LEPC R20, `(.L_x_33) ;  /* 0x000000001014794e */ /* 0x000fce0000000000 */
[----:B--2---:R-:W-:Y:S05]  /*21c0*/  CALL.ABS.NOINC R14 ;  /* 0x000000000e007343 */ /* 0x004fea0003c00000 */
.L_x_33:
[----:B------:R-:W-:Y:S02]  /*21d0*/  ULDC.64 UR4, c[0x0][0x590] ;  /* 0x0001640000047ab9 */ /* 0x000fe40000000a00 */
[----:B------:R-:W-:Y:S01]  /*21e0*/  IMAD.U32 R159, RZ, RZ, UR4 ;  /* 0x00000004ff9f7e24 */ /* 0x000fe2000f8e00ff */
[----:B------:R-:W-:-:S04]  /*21f0*/  MOV R160, UR5 ;  /* 0x0000000500a07c02 */ /* 0x000fc80008000f00 */
[----:B------:R-:W-:-:S04]  /*2200*/  ISETP.NE.U32.AND P0, PT, R159, RZ, PT ;  /* 0x000000ff9f00720c */ /* 0x000fc80003f05070 */
[----:B------:R-:W-:-:S13]  /*2210*/  ISETP.NE.AND.EX P0, PT, R160, RZ, PT, P0 ;  /* 0x000000ffa000720c */ /* 0x000fda0003f05300 */
[----:B------:R-:W-:Y:S05]  /*2220*/  @!P0 BRA `(.L_x_35) ;  /* 0x0000000000348947 */ /* 0x000fea0003800000 */
[----:B------:R-:W-:Y:S02]  /*2230*/  ULDC.64 UR4, c[0x0][0x588] ;  /* 0x0001620000047ab9 */ /* 0x000fe40000000a00 */
[----:B------:R-:W-:-:S04]  /*2240*/  ISETP.NE.U32.AND P1, PT, RZ, UR4, PT ;  /* 0x00000004ff007c0c */ /* 0x000fc8000bf25070 */
[----:B------:R-:W-:-:S13]  /*2250*/  ISETP.NE.AND.EX P1, PT, RZ, UR5, PT, P1 ;  /* 0x00000005ff007c0c */ /* 0x000fda000bf25310 */
[----:B------:R-:W-:Y:S05]  /*2260*/  @!P1 BRA `(.L_x_36) ;  /* 0x0000000000189947 */ /* 0x000fea0003800000 */
[----:B--23--:R-:W2:Y:S01]  /*2270*/  LDC.64 R4, c[0x0][0x588] ;  /* 0x00016200ff047b82 */ /* 0x00cea20000000a00 */
[----:B------:R-:W-:-:S04]  /*2280*/  IMAD R3, R159, UR43, RZ ;  /* 0x0000002b9f037c24 */ /* 0x000fc8000f8e02ff */
[----:B--2---:R-:W-:-:S05]  /*2290*/  IMAD.WIDE R4, R3, 0x4, R4 ;  /* 0x0000000403047825 */ /* 0x004fca00078e0204 */
[----:B-----5:R4:W5:Y:S01]  /*22a0*/  LDG.E R154, desc[UR48][R4.64] ;  /* 0x00000030049a7981 */ /* 0x020962000c1e1900 */
[----:B------:R-:W-:Y:S01]  /*22b0*/  IMAD.MOV.U32 R152, RZ, RZ, 0x1 ;  /* 0x00000001ff987424 */ /* 0x000fe200078e00ff */
[----:B------:R-:W-:Y:S06]  /*22c0*/  BRA `(.L_x_35) ;  /* 0x00000000000c7947 */ /* 0x000fec0003800000 */
.L_x_36:
[----:B------:R-:W-:Y:S01]  /*22d0*/  ULDC UR4, c[0x0][0x580] ;  /* 0x0001600000047ab9 */ /* 0x000fe20000000800 */
[----:B------:R-:W-:Y:S01]  /*22e0*/  IMAD.MOV.U32 R152, RZ, RZ, 0x1 ;  /* 0x00000001ff987424 */ /* 0x000fe200078e00ff */
[----:B-----5:R-:W-:-:S07]  /*22f0*/  MOV R154, UR4 ;  /* 0x00000004009a7c02 */ /* 0x020fce0008000f00 */
.L_x_35:
[----:B------:R-:W1:Y:S02]  /*2300*/  LDC.64 R6, c[0x0][0x5b0] ;  /* 0x00016c00ff067b82 */ /* 0x000e640000000a00 */
[----:B-1----:R-:W-:-:S04]  /*2310*/  ISETP.NE.U32.AND P1, PT, R6, RZ, PT ;  /* 0x000000ff0600720c */ /* 0x002fc80003f25070 */
[----:B------:R-:W-:-:S13]  /*2320*/  ISETP.NE.AND.EX P1, PT, R7, RZ, PT, P1 ;  /* 0x000000ff0700720c */ /* 0x000fda0003f25310 */
[----:B------:R-:W-:Y:S05]  /*2330*/  @!P1 BRA `(.L_x_37) ;  /* 0x00000000002c9947 */ /* 0x000fea0003800000 */
[----:B------:R-:W-:Y:S02]  /*2340*/  ULDC.64 UR4, c[0x0][0x5a8] ;  /* 0x00016a0000047ab9 */ /* 0x000fe40000000a00 */
[----:B------:R-:W-:-:S04]  /*2350*/  ISETP.NE.U32.AND P1, PT, RZ, UR4, PT ;  /* 0x00000004ff007c0c */ /* 0x000fc8000bf25070 */
[----:B------:R-:W-:-:S13]  /*2360*/  ISETP.NE.AND.EX P1, PT, RZ, UR5, PT, P1 ;  /* 0x00000005ff007c0c */ /* 0x000fda000bf25310 */
[----:B------:R-:W-:Y:S05]  /*2370*/  @!P1 BRA `(.L_x_38) ;  /* 0x0000000000149947 */ /* 0x000fea0003800000 */
[----:B--234-:R-:W1:Y:S01]  /*2380*/  LDC.64 R4, c[0x0][0x5a8] ;  /* 0x00016a00ff047b82 */ /* 0x01ce620000000a00 */
[----:B------:R-:W-:-:S04]  /*2390*/  IMAD R3, R6, UR43, RZ ;  /* 0x0000002b06037c24 */ /* 0x000fc8000f8e02ff */
[----:B-1----:R-:W-:-:S05]  /*23a0*/  IMAD.WIDE R4, R3, 0x4, R4 ;  /* 0x0000000403047825 */ /* 0x002fca00078e0204 */
[----:B-----5:R1:W5:Y:S01]  /*23b0*/  LDG.E R155, desc[UR48][R4.64] ;  /* 0x00000030049b7981 */ /* 0x020362000c1e1900 */
[----:B------:R-:W-:Y:S05]  /*23c0*/  BRA `(.L_x_37) ;  /* 0x0000000000087947 */ /* 0x000fea0003800000 */
.L_x_38:
[----:B------:R-:W-:Y:S02]  /*23d0*/  ULDC UR4, c[0x0][0x5a0] ;  /* 0x0001680000047ab9 */ /* 0x000fe40000000800 */
[----:B-----5:R-:W-:-:S07]  /*23e0*/  IMAD.U32 R155, RZ, RZ, UR4 ;  /* 0x00000004ff9b7e24 */ /* 0x020fce000f8e00ff */
.L_x_37:
[----:B------:R-:W-:Y:S01]  /*23f0*/  ULDC.64 UR4, c[0x0][0x588] ;  /* 0x0001620000047ab9 */ /* 0x000fe20000000a00 */
[----:B------:R-:W-:Y:S01]  /*2400*/  ISETP.NE.U32.AND P1, PT, R159, RZ, PT ;  /* 0x000000ff9f00720c */ /* 0x000fe20003f25070 */
[----:B------:R-:W-:Y:S02]  /*2410*/  UISETP.NE.U32.AND UP0, UPT, UR4, URZ, UPT ;  /* 0x0000003f0400728c */ /* 0x000fe4000bf05070 */
[----:B------:R-:W-:Y:S01]  /*2420*/  ISETP.NE.U32.AND P3, PT, RZ, UR4, PT ;  /* 0x00000004ff007c0c */ /* 0x000fe2000bf65070 */
[----:B--23--:R-:W-:Y:S01]  /*2430*/  IMAD.MOV.U32 R3, RZ, RZ, 0x1 ;  /* 0x00000001ff037424 */ /* 0x00cfe200078e00ff */
[----:B------:R-:W-:Y:S01]  /*2440*/  ISETP.NE.AND.EX P4, PT, R160, RZ, PT, P1 ;  /* 0x000000ffa000720c */ /* 0x000fe20003f85310 */
[----:B------:R-:W-:Y:S02]  /*2450*/  UISETP.NE.AND.EX UP0, UPT, UR5, URZ, UPT, UP0 ;  /* 0x0000003f0500728c */ /* 0x000fe4000bf05300 */
[----:B------:R-:W-:Y:S02]  /*2460*/  ISETP.NE.AND.EX P3, PT, RZ, UR5, PT, P3 ;  /* 0x00000005ff007c0c */ /* 0x000fe4000bf65330 */
[----:B------:R-:W-:-:S02]  /*2470*/  MOV R0, 0x1 ;  /* 0x0000000100007802 */ /* 0x000fc40000000f00 */
[----:B------:R-:W-:-:S04]  /*2480*/  PLOP3.LUT P2, PT, PT, PT, UP0, 0x80, 0x0 ;  /* 0x000000000000781c */ /* 0x000fc80003f4f008 */
[----:B------:R-:W-:-:S05]  /*2490*/  PLOP3.LUT P2, PT, P2, PT, PT, 0x8, 0x0 ;  /* 0x000000000000781c */ /* 0x000fca000174e170 */
[----:B------:R-:W-:Y:S08]  /*24a0*/  @P3 BRA P4, `(.L_x_39) ;  /* 0x0000000000283947 */ /* 0x000ff00002000000 */
[----:B------:R-:W-:Y:S04]  /*24b0*/  BSSY B0, `(.L_x_40) ;  /* 0x0000008000007945 */ /* 0x000fe80003800000 */
[----:B------:R-:W-:Y:S05]  /*24c0*/  @!P0 BRA `(.L_x_41) ;  /* 0x0000000000148947 */ /* 0x000fea0003800000 */
[----:B------:R-:W-:Y:S02]  /*24d0*/  LOP3.LUT P4, RZ, R152, 0xff, RZ, 0xc0, !PT ;  /* 0x000000ff98ff7812 */ /* 0x000fe4000788c0ff */
[----:B------:R-:W-:-:S11]  /*24e0*/  PLOP3.LUT P3, PT, P2, PT, PT, 0x80, 0x0 ;  /* 0x000000000000781c */ /* 0x000fd6000176f070 */
[----:B------:R-:W-:Y:S05]  /*24f0*/  @!P4 BRA `(.L_x_42) ;  /* 0x00000000000cc947 */ /* 0x000fea0003800000 */
[----:B-----5:R-:W-:Y:S01]  /*2500*/  FSETP.EQ.AND P3, PT, R154, RZ, PT ;  /* 0x000000ff9a00720b */ /* 0x020fe20003f62000 */
[----:B------:R-:W-:-:S12]  /*2510*/  BRA `(.L_x_42) ;  /* 0x0000000000047947 */ /* 0x000fd80003800000 */
.L_x_41:
[----:B-----5:R-:W-:-:S13]  /*2520*/  FSETP.EQ.AND P3, PT, R154, RZ, PT ;  /* 0x000000ff9a00720b */ /* 0x020fda0003f62000 */
.L_x_42:
[----:B------:R-:W-:Y:S05]  /*2530*/  BSYNC B0 ;  /* 0x0000000000007941 */ /* 0x000fea0003800000 */
.L_x_40:
[----:B------:R-:W-:-:S07]  /*2540*/  SEL R3, RZ, 0x1, P3 ;  /* 0x00000001ff037807 */ /* 0x000fce0001800000 */
.L_x_39:
[----:B------:R-:W-:Y:S04]  /*2550*/  BSSY B0, `(.L_x_43) ;  /* 0x0000007000007945 */ /* 0x000fe80003800000 */
[----:B------:R-:W-:Y:S05]  /*2560*/  @!P0 BRA `(.L_x_44) ;  /* 0x0000000000108947 */ /* 0x000fea0003800000 */
[----:B------:R-:W-:-:S13]  /*2570*/  LOP3.LUT P0, RZ, R152, 0xff, RZ, 0xc0, !PT ;  /* 0x000000ff98ff7812 */ /* 0x000fda000780c0ff */
[----:B------:R-:W-:Y:S05]  /*2580*/  @!P0 BRA `(.L_x_45) ;  /* 0x00000000000c8947 */ /* 0x000fea0003800000 */
[----:B-----5:R-:W-:Y:S01]  /*2590*/  FSETP.EQ.AND P2, PT, R154, RZ, PT ;  /* 0x000000ff9a00720b */ /* 0x020fe20003f42000 */
[----:B------:R-:W-:-:S12]  /*25a0*/  BRA `(.L_x_45) ;  /* 0x0000000000047947 */ /* 0x000fd80003800000 */
.L_x_44:
[----:B-----5:R-:W-:-:S13]  /*25b0*/  FSETP.EQ.AND P2, PT, R154, RZ, PT ;  /* 0x000000ff9a00720b */ /* 0x020fda0003f42000 */
.L_x_45:
[----:B------:R-:W-:Y:S05]  /*25c0*/  BSYNC B0 ;  /* 0x0000000000007941 */ /* 0x000fea0003800000 */
.L_x_43:
[----:B-1--4-:R-:W-:Y:S01]  /*25d0*/  PRMT R4, R3, 0x9910, RZ ;  /* 0x0000991003047816 */ /* 0x012fe200000000ff */
[----:B------:R-:W-:Y:S01]  /*25e0*/  BSSY B0, `(.L_x_46) ;  /* 0x0000025000007945 */ /* 0x000fe20003800000 */
[----:B------:R-:W-:Y:S01]  /*25f0*/  IMAD.MOV.U32 R3, RZ, RZ, RZ ;  /* 0x000000ffff037224 */ /* 0x000fe200078e00ff */
[----:B------:R-:W-:Y:S02]  /*2600*/  CS2R R10, SRZ ;  /* 0x00000000000a7805 */ /* 0x000fe4000001ff00 */
[----:B------:R-:W-:Y:S02]  /*2610*/  ISETP.NE.AND P0, PT, R4, RZ, PT ;  /* 0x000000ff0400720c */ /* 0x000fe40003f05270 */
[----:B------:R-:W-:Y:S02]  /*2620*/  CS2R R8, SRZ ;  /* 0x0000000000087805 */ /* 0x000fe4000001ff00 */
[----:B------:R-:W-:Y:S02]  /*2630*/  CS2R R6, SRZ ;  /* 0x0000000000067805 */ /* 0x000fe4000001ff00 */
[----:B------:R-:W-:-:S07]  /*2640*/  CS2R R4, SRZ ;  /* 0x0000000000047805 */ /* 0x000fce000001ff00 */
[----:B------:R-:W-:Y:S05]  /*2650*/  @!P0 BRA `(.L_x_47) ;  /* 0x0000000000748947 */ /* 0x000fea0003800000 */
[----:B------:R-:W-:-:S13]  /*2660*/  ISETP.NE.AND P3, PT, R158, 0x3, PT ;  /* 0x000000039e00780c */ /* 0x000fda0003f65270 */
[----:B------:R-:W-:Y:S05]  /*2670*/  @!P3 BRA `(.L_x_48) ;  /* 0x000000000004b947 */ /* 0x000fea0003800000 */
[----:B------:R-:W-:Y:S01]  /*2680*/  BPT.TRAP 0x1 ;  /* 0x000000040000795c */ /* 0x000fe20000300000 */
.L_x_48:
[----:B------:R-:W-:Y:S01]  /*2690*/  SHF.L.U32 R4, RZ, 0x1f, RZ ;  /* 0x0000001fff047819 */ /* 0x000fe200000006ff */
[----:B------:R-:W-:Y:S01]  /*26a0*/  IMAD.MOV.U32 R3, RZ, RZ, 0x1 ;  /* 0x00000001ff037424 */ /* 0x000fe200078e00ff */
[----:B------:R-:W-:Y:S02]  /*26b0*/  MOV R11, RZ ;  /* 0x000000ff000b7202 */ /* 0x000fe40000000f00 */
[----:B------:R-:W1:Y:S02]  /*26c0*/  SYNCS.PHASECHK.TRANS64.TRYWAIT P3, [UR53+0x40], R4 ;  /* 0x00004004ff0075a7 */ /* 0x000e640008060175 */
[----:B-1----:R-:W-:Y:S05]  /*26d0*/  @!P3 BRA `(.L_x_49) ;  /* 0x00000070008cb947 */ /* 0x002fea0003800000 */
.L_x_227:
[----:B------:R-:W-:Y:S01]  /*26e0*/  IMAD.MOV.U32 R10, RZ, RZ, RZ ;  /* 0x000000ffff0a7224 */ /* 0x000fe200078e00ff */
[----:B------:R-:W-:Y:S02]  /*26f0*/  CS2R R8, SRZ ;  /* 0x0000000000087805 */ /* 0x000fe4000001ff00 */
[----:B------:R-:W-:Y:S02]  /*2700*/  CS2R R6, SRZ ;  /* 0x0000000000067805 */ /* 0x000fe4000001ff00 */
[----:B-1----:R-:W-:Y:S01]  /*2710*/  CS2R R4, SRZ ;  /* 0x0000000000047805 */ /* 0x002fe2000001ff00 */
[----:B------:R-:W-:Y:S06]  /*2720*/  @P2 BRA `(.L_x_47) ;  /* 0x0000000000402947 */ /* 0x000fec0003800000 */
[C---:B------:R-:W-:Y:S01]  /*2730*/  IMAD.SHL.U32 R4, R18.reuse, 0x10, RZ ;  /* 0x0000001012047824 */ /* 0x040fe200078e00ff */
[C---:B------:R-:W-:Y:S01]  /*2740*/  SHF.L.U32 R5, R18.reuse, 0x5, RZ ;  /* 0x0000000512057819 */ /* 0x040fe200000006ff */
[----:B------:R-:W-:Y:S01]  /*2750*/  IMAD.SHL.U32 R9, R18, 0x4, RZ ;  /* 0x0000000412097824 */ /* 0x000fe200078e00ff */
[----:B------:R-:W-:Y:S01]  /*2760*/  SHF.R.U32.HI R7, RZ, 0x1, R18 ;  /* 0x00000001ff077819 */ /* 0x000fe20000011612 */
[----:B------:R-:W-:Y:S05]  /*2770*/  WARPSYNC.ALL ;  /* 0x0000000000007948 */ /* 0x000fea0003800000 */
[----:B------:R-:W-:Y:S02]  /*2780*/  LOP3.LUT R4, R4, 0xe00, RZ, 0xc0, !PT ;  /* 0x00000e0004047812 */ /* 0x000fe400078ec0ff */
[----:B------:R-:W-:-:S02]  /*2790*/  LOP3.LUT R6, R5, 0xc0, RZ, 0xc0, !PT ;  /* 0x000000c005067812 */ /* 0x000fc400078ec0ff */
[----:B------:R-:W-:Y:S02]  /*27a0*/  LOP3.LUT R4, R4, 0x20, R5, 0xf8, !PT ;  /* 0x0000002004047812 */ /* 0x000fe400078ef805 */
[----:B------:R-:W-:Y:S02]  /*27b0*/  LOP3.LUT R6, R6, 0x8, R7, 0xf8, !PT ;  /* 0x0000000806067812 */ /* 0x000fe400078ef807 */
[----:B------:R-:W-:Y:S02]  /*27c0*/  LOP3.LUT R4, R4, 0x100, R5, 0xf8, !PT ;  /* 0x0000010004047812 */ /* 0x000fe400078ef805 */
[----:B------:R-:W-:-:S04]  /*27d0*/  LOP3.LUT R9, R6, 0x18, R9, 0x78, !PT ;  /* 0x0000001806097812 */ /* 0x000fc800078e7809 */
[----:B------:R-:W-:-:S04]  /*27e0*/  LOP3.LUT R4, R4, R9, RZ, 0xfc, !PT ;  /* 0x0000000904047212 */ /* 0x000fc800078efcff */
[----:B------:R-:W-:-:S05]  /*27f0*/  LEA R4, R4, UR53, 0x1 ;  /* 0x0000003504047c11 */ /* 0x000fca000f8e08ff */
[----:B------:R-:W-:Y:S02]  /*2800*/  IMAD R8, R153, 0x2, R4 ;  /* 0x0000000299087824 */ /* 0x000fe400078e0204 */
[----:B------:R-:W1:Y:S04]  /*2810*/  LDSM.16.M88.4 R4, [R4+0x200] ;  /* 0x000200000404783b */ /* 0x000e680000000200 */
[----:B------:R-:W2:Y:S02]  /*2820*/  LDSM.16.M88.4 R8, [R8+0x200] ;  /* 0x000200000808783b */ /* 0x000ea40000000200 */
.L_x_47:
[----:B------:R-:W-:Y:S05]  /*2830*/  BSYNC B0 ;  /* 0x0000000000007941 */ /* 0x000fea0003800000 */
.L_x_46:
[--C-:B-1----:R-:W-:Y:S02]  /*2840*/  HADD2.F32 R13, -RZ, R4.reuse.H0_H0 ;  /* 0x20000004ff0d7230 */ /* 0x102fe40000004100 */
[C---:B-----5:R-:W-:Y:S01]  /*2850*/  FMUL R161, R155.reuse, R24 ;  /* 0x000000189ba17220 */ /* 0x060fe20000400000 */
[----:B------:R-:W-:Y:S02]  /*2860*/  HADD2.F32 R15, -RZ, R4.H1_H1 ;  /* 0x30000004ff0f7230 */ /* 0x000fe40000004100 */
[C---:B------:R-:W-:Y:S01]  /*2870*/  FMUL R12, R155.reuse, R25 ;  /* 0x000000199b0c7220 */ /* 0x040fe20000400000 */
[----:B------:R-:W-:Y:S02]  /*2880*/  HADD2.F32 R23, -RZ, R5.H1_H1 ;  /* 0x30000005ff177230 */ /* 0x000fe40000004100 */
[C---:B------:R-:W-:Y:S01]  /*2890*/  FFMA R161, R154.reuse, R13, R161 ;  /* 0x0000000d9aa17223 */ /* 0x040fe200000000a1 */
[----:B------:R-:W-:Y:S01]  /*28a0*/  FMUL R20, R155, R27 ;  /* 0x0000001b9b147220 */ /* 0x000fe20000400000 */
[----:B------:R-:W-:Y:S01]  /*28b0*/  FFMA R14, R154, R15, R12 ;  /* 0x0000000f9a0e7223 */ /* 0x000fe2000000000c */
[----:B------:R-:W-:-:S02]  /*28c0*/  HADD2.F32 R13, -RZ, R6.H0_H0 ;  /* 0x20000006ff0d7230 */ /* 0x000fc40000004100 */
[C---:B------:R-:W-:Y:S01]  /*28d0*/  FMUL R27, R155.reuse, R28 ;  /* 0x0000001c9b1b7220 */ /* 0x040fe20000400000 */
[----:B------:R-:W-:Y:S02]  /*28e0*/  HADD2.F32 R15, -RZ, R6.H1_H1 ;  /* 0x30000006ff0f7230 */ /* 0x000fe40000004100 */
[C---:B------:R-:W-:Y:S01]  /*28f0*/  FMUL R12, R155.reuse, R29 ;  /* 0x0000001d9b0c7220 */ /* 0x040fe20000400000 */
[----:B------:R-:W-:Y:S02]  /*2900*/  HADD2.F32 R21, -RZ, R5.H0_H0 ;  /* 0x20000005ff157230 */ /* 0x000fe40000004100 */
[C---:B------:R-:W-:Y:S01]  /*2910*/  FFMA R25, R154.reuse, R23, R20 ;  /* 0x000000179a197223 */ /* 0x040fe20000000014 */
[C---:B------:R-:W-:Y:S01]  /*2920*/  FMUL R26, R155.reuse, R26 ;  /* 0x0000001a9b1a7220 */ /* 0x040fe20000400000 */
[----:B------:R-:W-:Y:S02]  /*2930*/  HADD2.F32 R23, -RZ, R7.H1_H1 ;  /* 0x30000007ff177230 */ /* 0x000fe40000004100 */
[C---:B------:R-:W-:Y:S01]  /*2940*/  FFMA R27, R154.reuse, R13, R27 ;  /* 0x0000000d9a1b7223 */ /* 0x040fe2000000001b */
[----:B------:R-:W-:Y:S01]  /*2950*/  FMUL R24, R155, R31 ;  /* 0x0000001f9b187220 */ /* 0x000fe20000400000 */
[----:B------:R-:W-:Y:S01]  /*2960*/  FFMA R20, R154, R15, R12 ;  /* 0x0000000f9a147223 */ /* 0x000fe2000000000c */
[----:B--2---:R-:W-:-:S02]  /*2970*/  HADD2.F32 R13, -RZ, R8.H0_H0 ;  /* 0x20000008ff0d7230 */ /* 0x004fc40000004100 */
[C---:B------:R-:W-:Y:S01]  /*2980*/  FMUL R31, R155.reuse, R32 ;  /* 0x000000209b1f7220 */ /* 0x040fe20000400000 */
[----:B------:R-:W-:Y:S02]  /*2990*/  HADD2.F32 R15, -RZ, R8.H1_H1 ;  /* 0x30000008ff0f7230 */ /* 0x000fe40000004100 */
[C---:B------:R-:W-:Y:S01]  /*29a0*/  FMUL R12, R155.reuse, R33 ;  /* 0x000000219b0c7220 */ /* 0x040fe20000400000 */
[C---:B------:R-:W-:Y:S01]  /*29b0*/  FFMA R26, R154.reuse, R21, R26 ;  /* 0x000000159a1a7223 */ /* 0x040fe2000000001a */
[----:B------:R-:W-:Y:S02]  /*29c0*/  HADD2.F32 R21, -RZ, R7.H0_H0 ;  /* 0x20000007ff157230 */ /* 0x000fe40000004100 */
[C---:B------:R-:W-:Y:S01]  /*29d0*/  FFMA R29, R154.reuse, R23, R24 ;  /* 0x000000179a1d7223 */ /* 0x040fe20000000018 */
[----:B------:R-:W-:Y:S01]  /*29e0*/  FMUL R30, R155, R30 ;  /* 0x0000001e9b1e7220 */ /* 0x000fe20000400000 */
[----:B------:R-:W-:Y:S01]  /*29f0*/  FFMA R24, R154, R13, R31 ;  /* 0x0000000d9a187223 */ /* 0x000fe2000000001f */
[----:B------:R-:W-:-:S02]  /*2a00*/  HADD2.F32 R23, -RZ, R9.H1_H1 ;  /* 0x30000009ff177230 */ /* 0x000fc40000004100 */
[----:B------:R-:W-:Y:S01]  /*2a10*/  FFMA R31, R154, R15, R12 ;  /* 0x0000000f9a1f7223 */ /* 0x000fe2000000000c */
[C---:B------:R-:W-:Y:S01]  /*2a20*/  FMUL R28, R155.reuse, R35 ;  /* 0x000000239b1c7220 */ /* 0x040fe20000400000 */
[C---:B------:R-:W-:Y:S01]  /*2a30*/  SHF.L.U32 R15, R18.reuse, 0x4, RZ ;  /* 0x00000004120f7819 */ /* 0x040fe200000006ff */
[----:B------:R-:W-:Y:S02]  /*2a40*/  IMAD.SHL.U32 R33, R18, 0x20, RZ ;  /* 0x0000002012217824 */ /* 0x000fe400078e00ff */
[C---:B------:R-:W-:Y:S01]  /*2a50*/  FFMA R30, R154.reuse, R21, R30 ;  /* 0x000000159a1e7223 */ /* 0x040fe2000000001e */
[----:B------:R-:W-:Y:S02]  /*2a60*/  HADD2.F32 R21, -RZ, R9.H0_H0 ;  /* 0x20000009ff157230 */ /* 0x000fe40000004100 */
[----:B------:R-:W-:Y:S01]  /*2a70*/  FMUL R34, R155, R34 ;  /* 0x000000229b227220 */ /* 0x000fe20000400000 */
[----:B------:R-:W-:Y:S01]  /*2a80*/  FFMA R28, R154, R23, R28 ;  /* 0x000000179a1c7223 */ /* 0x000fe2000000001c */
[----:B------:R-:W-:Y:S01]  /*2a90*/  LOP3.LUT R32, R15, 0xe00, RZ, 0xc0, !PT ;  /* 0x00000e000f207812 */ /* 0x000fe200078ec0ff */
[----:B------:R-:W-:Y:S01]  /*2aa0*/  FMUL R23, R155, R36 ;  /* 0x000000249b177220 */ /* 0x000fe20000400000 */
[----:B------:R-:W-:-:S02]  /*2ab0*/  HADD2.F32 R15, -RZ, R10.H1_H1 ;  /* 0x3000000aff0f7230 */ /* 0x000fc40000004100 */
[----:B------:R-:W-:Y:S01]  /*2ac0*/  FMUL R12, R155, R37 ;  /* 0x000000259b0c7220 */ /* 0x000fe20000400000 */
[----:B------:R-:W-:Y:S01]  /*2ad0*/  SHF.R.U32.HI R36, RZ, 0x1, R18 ;  /* 0x00000001ff247819 */ /* 0x000fe20000011612 */
[----:B------:R-:W-:Y:S01]  /*2ae0*/  FFMA R21, R154, R21, R34 ;  /* 0x000000159a157223 */ /* 0x000fe20000000022 */
[----:B------:R-:W-:Y:S01]  /*2af0*/  LOP3.LUT R35, R33, 0xc0, RZ, 0xc0, !PT ;  /* 0x000000c021237812 */ /* 0x000fe200078ec0ff */
[----:B------:R-:W-:Y:S01]  /*2b00*/  IMAD.SHL.U32 R37, R18, 0x4, RZ ;  /* 0x0000000412257824 */ /* 0x000fe200078e00ff */
[--C-:B------:R-:W-:Y:S01]  /*2b10*/  LOP3.LUT R34, R32, 0x20, R33.reuse, 0xf8, !PT ;  /* 0x0000002020227812 */ /* 0x100fe200078ef821 */
[----:B------:R-:W-:Y:S01]  /*2b20*/  FFMA R32, R154, R15, R12 ;  /* 0x0000000f9a207223 */ /* 0x000fe2000000000c */
[----:B------:R-:W-:Y:S01]  /*2b30*/  LOP3.LUT R36, R35, 0x8, R36, 0xf8, !PT ;  /* 0x0000000823247812 */ /* 0x000fe200078ef824 */
[----:B------:R-:W-:Y:S01]  /*2b40*/  HADD2.F32 R13, -RZ, R10.H0_H0 ;  /* 0x2000000aff0d7230 */ /* 0x000fe20000004100 */
[----:B------:R-:W-:Y:S01]  /*2b50*/  LOP3.LUT R12, R18, 0xff, RZ, 0xc0, !PT ;  /* 0x000000ff120c7812 */ /* 0x000fe200078ec0ff */
[--C-:B------:R-:W-:Y:S01]  /*2b60*/  HADD2.F32 R15, -RZ, R11.reuse.H1_H1 ;  /* 0x3000000bff0f7230 */ /* 0x100fe20000004100 */
[----:B------:R-:W-:Y:S01]  /*2b70*/  LOP3.LUT R35, R34, 0x100, R33, 0xf8, !PT ;  /* 0x0000010022237812 */ /* 0x000fe200078ef821 */
[----:B------:R-:W-:Y:S01]  /*2b80*/  FMUL R33, R155, R38 ;  /* 0x000000269b217220 */ /* 0x000fe20000400000 */
[----:B------:R-:W-:Y:S01]  /*2b90*/  LOP3.LUT R36, R36, 0x18, R37, 0x78, !PT ;  /* 0x0000001824247812 */ /* 0x000fe200078e7825 */
[----:B------:R-:W-:Y:S01]  /*2ba0*/  FFMA R23, R154, R13, R23 ;  /* 0x0000000d9a177223 */ /* 0x000fe20000000017 */
[----:B------:R-:W-:Y:S01]  /*2bb0*/  IADD3 R12, R12, 0x1f, RZ ;  /* 0x0000001f0c0c7810 */ /* 0x000fe20007ffe0ff */
[----:B------:R-:W-:-:S02]  /*2bc0*/  HADD2.F32 R13, -RZ, R11.H0_H0 ;  /* 0x2000000bff0d7230 */ /* 0x000fc40000004100 */
[----:B------:R-:W-:Y:S01]  /*2bd0*/  FMUL R34, R155, R39 ;  /* 0x000000279b227220 */ /* 0x000fe20000400000 */
[----:B------:R-:W-:Y:S01]  /*2be0*/  LOP3.LUT R35, R35, R36, RZ, 0xfc, !PT ;  /* 0x0000002423237212 */ /* 0x000fe200078efcff */
[----:B------:R-:W-:Y:S05]  /*2bf0*/  WARPSYNC.ALL ;  /* 0x0000000000007948 */ /* 0x000fea0003800000 */
[----:B------:R-:W-:Y:S01]  /*2c00*/  ISETP.GT.U32.AND P3, PT, R12, 0x3e, PT ;  /* 0x0000003e0c00780c */ /* 0x000fe20003f64070 */
[----:B------:R-:W-:Y:S01]  /*2c10*/  FFMA R33, R154, R13, R33 ;  /* 0x0000000d9a217223 */ /* 0x000fe20000000021 */
[----:B------:R-:W-:Y:S01]  /*2c20*/  F2FP.F16.F32.PACK_AB R12, R14, R161 ;  /* 0x000000a10e0c723e */ /* 0x000fe200000000ff */
[----:B------:R-:W-:Y:S01]  /*2c30*/  FFMA R34, R154, R15, R34 ;  /* 0x0000000f9a227223 */ /* 0x000fe20000000022 */
[----:B------:R-:W-:Y:S01]  /*2c40*/  F2FP.F16.F32.PACK_AB R14, R20, R27 ;  /* 0x0000001b140e723e */ /* 0x000fe200000000ff */
[----:B------:R-:W-:Y:S01]  /*2c50*/  BSSY B0, `(.L_x_50) ;  /* 0x0000019000007945 */ /* 0x000fe20003800000 */
[----:B------:R-:W-:-:S02]  /*2c60*/  LEA R20, R35, UR53, 0x1 ;  /* 0x0000003523147c11 */ /* 0x000fc4000f8e08ff */
[----:B------:R-:W-:Y:S02]  /*2c70*/  F2FP.F16.F32.PACK_AB R13, R25, R26 ;  /* 0x0000001a190d723e */ /* 0x000fe400000000ff */
[----:B------:R-:W-:Y:S02]  /*2c80*/  F2FP.F16.F32.PACK_AB R15, R29, R30 ;  /* 0x0000001e1d0f723e */ /* 0x000fe400000000ff */
[----:B------:R-:W-:Y:S01]  /*2c90*/  F2FP.F16.F32.PACK_AB R25, R28, R21 ;  /* 0x000000151c19723e */ /* 0x000fe200000000ff */
[----:B------:R-:W-:Y:S01]  /*2ca0*/  IMAD R21, R153, 0x2, R20 ;  /* 0x0000000299157824 */ /* 0x000fe200078e0214 */
[----:B------:R-:W-:Y:S01]  /*2cb0*/  F2FP.F16.F32.PACK_AB R24, R31, R24 ;  /* 0x000000181f18723e */ /* 0x000fe200000000ff */
[----:B------:R1:W-:Y:S01]  /*2cc0*/  STSM.16.M88.4 [R20+0x200], R12 ;  /* 0x0002000c14007844 */ /* 0x0003e20000000200 */
[----:B------:R-:W-:Y:S02]  /*2cd0*/  F2FP.F16.F32.PACK_AB R26, R32, R23 ;  /* 0x00000017201a723e */ /* 0x000fe400000000ff */
[----:B------:R-:W-:-:S05]  /*2ce0*/  F2FP.F16.F32.PACK_AB R27, R34, R33 ;  /* 0x00000021221b723e */ /* 0x000fca00000000ff */
[----:B------:R1:W-:Y:S01]  /*2cf0*/  STSM.16.M88.4 [R21+0x200], R24 ;  /* 0x0002001815007844 */ /* 0x0003e20000000200 */
[----:B------:R-:W-:Y:S01]  /*2d00*/  @!PT LDS RZ, [RZ] ;  /* 0x00000000fffff984 */ /* 0x000fe20000000800 */
[----:B------:R-:W-:Y:S01]  /*2d10*/  @!PT LDS RZ, [RZ] ;  /* 0x00000000fffff984 */ /* 0x000fe20000000800 */
[----:B------:R-:W-:Y:S01]  /*2d20*/  @!PT LDS RZ, [RZ] ;  /* 0x00000000fffff984 */ /* 0x000fe20000000800 */
[----:B------:R-:W-:Y:S01]  /*2d30*/  @!PT LDS RZ, [RZ] ;  /* 0x00000000fffff984 */ /* 0x000fe20000000800 */
[----:B------:R2:W-:Y:S06]  /*2d40*/  MEMBAR.ALL.CTA ;  /* 0x0000000000007992 */ /* 0x0005ec0000008000 */
[----:B--2---:R-:W2:Y:S02]  /*2d50*/  FENCE.VIEW.ASYNC.S ;  /* 0x00000000000073c6 */ /* 0x004ea40000000000 */
[----:B--2---:R-:W-:Y:S06]  /*2d60*/  BAR.SYNC.DEFER_BLOCKING 0x1, 0x100 ;  /* 0x0044000000007b1d */ /* 0x004fec0000010000 */
[----:B------:R-:W-:Y:S05]  /*2d70*/  @P3 BRA `(.L_x_51) ;  /* 0x0000000000183947 */ /* 0x000fea0003800000 */
[----:B------:R-:W-:Y:S02]  /*2d80*/  UIADD3 UR4, UP0, UR54, 0x4f0, URZ ;  /* 0x000004f036047890 */ /* 0x000fe4000ff1e03f */
[----:B------:R-:W-:Y:S02]  /*2d90*/  UIADD3 UR40, UR53, 0x200, URZ ;  /* 0x0000020035287890 */ /* 0x000fe4000fffe03f */
[----:B------:R-:W-:-:S09]  /*2da0*/  UIADD3.X UR5, URZ, UR55, URZ, UP0, !UPT ;  /* 0x000000373f057290 */ /* 0x000fd200087fe43f */
[----:B------:R2:W-:Y:S01]  /*2db0*/  UTMASTG.3D [UR40], [UR4] ;  /* 0x00000028040073b5 */ /* 0x0005e20008010000 */
[----:B------:R0:W-:Y:S01]  /*2dc0*/  UTMACMDFLUSH ;  /* 0x00000000000079b7 */ /* 0x0001e20000000000 */
[----:B--2---:R-:W-:-:S04]  /*2dd0*/  DEPBAR.LE SB0, 0x1 ;  /* 0x000080400000791a */ /* 0x004fc80000000000 */
.L_x_51:
[----:B------:R-:W-:Y:S05]  /*2de0*/  BSYNC B0 ;  /* 0x0000000000007941 */ /* 0x000fea0003800000 */
.L_x_50:
[----:B------:R-:W-:Y:S01]  /*2df0*/  BAR.SYNC.DEFER_BLOCKING 0x1, 0x100 ;  /* 0x0044000000007b1d */ /* 0x000fe20000010000 */
[----:B------:R-:W-:Y:S01]  /*2e00*/  ISETP.NE.AND P4, PT, RZ, UR44, PT ;  /* 0x0000002cff007c0c */ /* 0x000fe2000bf85270 */
[----:B-1----:R-:W-:-:S05]  /*2e10*/  VIADD R24, R20, 0x200 ;  /* 0x0000020014187836 */ /* 0x002fca0000000000 */
[----:B------:R-:W-:-:S07]  /*2e20*/  LEA R23, R153, R24, 0x1 ;  /* 0x0000001899177211 */ /* 0x000fce00078e08ff */
[----:B------:R-:W-:Y:S05]  /*2e30*/  @!P4 BRA `(.L_x_52) ;  /* 0x000000000034c947 */ /* 0x000fea0003800000 */
[----:B------:R-:W-:Y:S04]  /*2e40*/  BSSY B0, `(.L_x_53) ;  /* 0x0000009000007945 */ /* 0x000fe80003800000 */
[----:B------:R-:W-:Y:S05]  /*2e50*/  @!P0 BRA `(.L_x_54) ;  /* 0x00000000001c8947 */ /* 0x000fea0003800000 */
[----:B------:R-:W-:-:S13]  /*2e60*/  ISETP.NE.AND P4, PT, R158, 0x3, PT ;  /* 0x000000039e00780c */ /* 0x000fda0003f85270 */
[----:B------:R-:W-:Y:S05]  /*2e70*/  @!P4 BRA `(.L_x_55) ;  /* 0x000000000004c947 */ /* 0x000fea0003800000 */
[----:B------:R-:W-:Y:S01]  /*2e80*/  BPT.TRAP 0x1 ;  /* 0x000000040000795c */ /* 0x000fe20000300000 */
.L_x_55:
[----:B------:R-:W-:-:S04]  /*2e90*/  ULEA UR4, UR36, UR53, 0x3 ;  /* 0x0000003524047291 */ /* 0x000fc8000f8e183f */
[----:B------:R-:W-:-:S04]  /*2ea0*/  UIADD3 UR4, UR4, 0x60, URZ ;  /* 0x0000006004047890 */ /* 0x000fc8000fffe03f */
[----:B------:R-:W-:-:S09]  /*2eb0*/  UPRMT UR4, UR52, 0x654, UR4 ;  /* 0x0000065434047896 */ /* 0x000fd20008000004 */
[----:B------:R-:W-:Y:S03]  /*2ec0*/  SYNCS.ARRIVE.TRANS64.RED.A1T0 RZ, [UR4], RZ ;  /* 0x000000ffffff79a7 */ /* 0x000fe60008100404 */
.L_x_54:
[----:B------:R-:W-:Y:S05]  /*2ed0*/  BSYNC B0 ;  /* 0x0000000000007941 */ /* 0x000fea0003800000 */
.L_x_53:
[----:B------:R-:W-:-:S04]  /*2ee0*/  UIADD3 UR36, UR36, 0x1, URZ ;  /* 0x0000000124247890 */ /* 0x000fc8000fffe03f */
[----:B------:R-:W-:-:S04]  /*2ef0*/  UISETP.NE.AND UP0, UPT, UR36, 0x4, UPT ;  /* 0x000000042400788c */ /* 0x000fc8000bf05270 */
[----:B------:R-:W-:-:S12]  /*2f00*/  USEL UR36, UR36, URZ, UP0 ;  /* 0x0000003f24247287 */ /* 0x000fd80008000000 */
.L_x_52:
[----:B------:R-:W-:Y:S04]  /*2f10*/  BSSY B0, `(.L_x_56) ;  /* 0x0000011000007945 */ /* 0x000fe80003800000 */
[----:B------:R-:W-:Y:S05]  /*2f20*/  @!P0 BRA `(.L_x_57) ;  /* 0x00000000003c8947 */ /* 0x000fea0003800000 */
[----:B------:R-:W-:-:S13]  /*2f30*/  ISETP.NE.AND P4, PT, R158, 0x3, PT ;  /* 0x000000039e00780c */ /* 0x000fda0003f85270 */
[----:B------:R-:W-:Y:S05]  /*2f40*/  @!P4 BRA `(.L_x_58) ;  /* 0x000000000004c947 */ /* 0x000fea0003800000 */
[----:B------:R-:W-:Y:S01]  /*2f50*/  BPT.TRAP 0x1 ;  /* 0x000000040000795c */ /* 0x000fe20000300000 */
.L_x_58:
[C---:B------:R-:W-:Y:S01]  /*2f60*/  LEA R14, R3.reuse, UR53, 0x3 ;  /* 0x00000035030e7c11 */ /* 0x040fe2000f8e18ff */
[----:B------:R-:W-:Y:S01]  /*2f70*/  @!P2 IMAD R12, R3, 0x2000, R24 ;  /* 0x00002000030ca824 */ /* 0x000fe200078e0218 */
[----:B------:R-:W-:Y:S01]  /*2f80*/  SHF.L.U32 R15, RZ, 0x1f, RZ ;  /* 0x0000001fff0f7819 */ /* 0x000fe200000006ff */
[----:B------:R-:W-:Y:S02]  /*2f90*/  BSSY B1, `(.L_x_59) ;  /* 0x0000004000017945 */ /* 0x000fe40003800000 */
[----:B------:R-:W-:Y:S01]  /*2fa0*/  @!P2 IMAD R13, R153, 0x2, R12 ;  /* 0x00000002990da824 */ /* 0x000fe200078e020c */
[----:B------:R-:W1:Y:S02]  /*2fb0*/  SYNCS.PHASECHK.TRANS64.TRYWAIT P4, [R14+URZ+0x40], R15 ;  /* 0x0000400f0e0075a7 */ /* 0x000e64000808017f */
[----:B-1----:R-:W-:Y:S05]  /*2fc0*/  @!P4 BRA `(.L_x_60) ;  /* 0x000000680068c947 */ /* 0x002fea0003800000 */
.L_x_228:
[----:B------:R-:W-:Y:S05]  /*2fd0*/  BSYNC B1 ;  /* 0x0000000000017941 */ /* 0x000fea0003800000 */
.L_x_59:
[----:B------:R-:W-:Y:S05]  /*2fe0*/  @!P2 WARPSYNC.ALL ;  /* 0x000000000000a948 */ /* 0x000fea0003800000 */
[----:B------:R2:W3:Y:S01]  /*2ff0*/  @!P2 LDSM.16.M88.4 R4, [R12] ;  /* 0x000000000c04a83b */ /* 0x0004e20000000200 */
[----:B------:R-:W-:-:S03]  /*3000*/  IADD3 R3, R3, 0x1, RZ ;  /* 0x0000000103037810 */ /* 0x000fc60007ffe0ff */
[----:B------:R2:W4:Y:S04]  /*3010*/  @!P2 LDSM.16.M88.4 R8, [R13] ;  /* 0x000000000d08a83b */ /* 0x0005280000000200 */
.L_x_57:
[----:B------:R-:W-:Y:S05]  /*3020*/  BSYNC B0 ;  /* 0x0000000000007941 */ /* 0x000fea0003800000 */
.L_x_56:
[--C-:B--23--:R-:W-:Y:S02]  /*3030*/  HADD2.F32 R12, -RZ, R4.reuse.H0_H0 ;  /* 0x20000004ff0c7230 */ /* 0x10cfe40000004100 */
[C---:B------:R-:W-:Y:S01]  /*3040*/  FMUL R13, R155.reuse, R40 ;  /* 0x000000289b0d7220 */ /* 0x040fe20000400000 */
[----:B-1----:R-:W-:Y:S02]  /*3050*/  HADD2.F32 R14, -RZ, R4.H1_H1 ;  /* 0x30000004ff0e7230 */ /* 0x002fe40000004100 */
[C---:B------:R-:W-:Y:S01]  /*3060*/  FMUL R41, R155.reuse, R41 ;  /* 0x000000299b297220 */ /* 0x040fe20000400000 */
[--C-:B------:R-:W-:Y:S02]  /*3070*/  HADD2.F32 R26, -RZ, R5.reuse.H0_H0 ;  /* 0x20000005ff1a7230 */ /* 0x100fe40000004100 */
[C---:B------:R-:W-:Y:S01]  /*3080*/  FMUL R15, R155.reuse, R42 ;  /* 0x0000002a9b0f7220 */ /* 0x040fe20000400000 */
[----:B------:R-:W-:Y:S02]  /*3090*/  HADD2.F32 R28, -RZ, R5.H1_H1 ;  /* 0x30000005ff1c7230 */ /* 0x000fe40000004100 */
[----:B------:R-:W-:Y:S01]  /*30a0*/  FMUL R43, R155, R43 ;  /* 0x0000002b9b2b7220 */ /* 0x000fe20000400000 */
[C---:B------:R-:W-:Y:S01]  /*30b0*/  FFMA R12, R154.reuse, R12, R13 ;  /* 0x0000000c9a0c7223 */ /* 0x040fe2000000000d */
[C---:B------:R-:W-:Y:S01]  /*30c0*/  FFMA R41, R154.reuse, R14, R41 ;  /* 0x0000000e9a297223 */ /* 0x040fe20000000029 */
[C---:B------:R-:W-:Y:S01]  /*30d0*/  FFMA R13, R154.reuse, R26, R15 ;  /* 0x0000001a9a0d7223 */ /* 0x040fe2000000000f */
[----:B------:R-:W-:Y:S01]  /*30e0*/  FFMA R14, R154, R28, R43 ;  /* 0x0000001c9a0e7223 */ /* 0x000fe2000000002b */
[----:B------:R-:W-:-:S02]  /*30f0*/  HADD2.F32 R26, -RZ, R6.H0_H0 ;  /* 0x20000006ff1a7230 */ /* 0x000fc40000004100 */
[C---:B------:R-:W-:Y:S01]  /*3100*/  FMUL R15, R155.reuse, R44 ;  /* 0x0000002c9b0f7220 */ /* 0x040fe20000400000 */
[----:B------:R-:W-:Y:S02]  /*3110*/  HADD2.F32 R28, -RZ, R6.H1_H1 ;  /* 0x30000006ff1c7230 */ /* 0x000fe40000004100 */
        /* <DEDUP_REMOVED lines=9> */
[----:B----4-:R-:W-:-:S02]  /*31b0*/  HADD2.F32 R30, -RZ, R8.H0_H0 ;  /* 0x20000008ff1e7230 */ /* 0x010fc40000004100 */
        /* <DEDUP_REMOVED lines=23> */
[----:B------:R-:W-:Y:S01]  /*3330*/  F2FP.F16.F32.PACK_AB R13, R14, R13 ;  /* 0x0000000d0e0d723e */ /* 0x000fe200000000ff */
[----:B------:R-:W-:Y:S05]  /*3340*/  WARPSYNC.ALL ;  /* 0x0000000000007948 */ /* 0x000fea0003800000 */
[----:B------:R-:W-:Y:S01]  /*3350*/  F2FP.F16.F32.PACK_AB R14, R26, R15 ;  /* 0x0000000f1a0e723e */ /* 0x000fe200000000ff */
[----:B------:R-:W-:Y:S01]  /*3360*/  BSSY B0, `(.L_x_61) ;  /* 0x000001a000007945 */ /* 0x000fe20003800000 */
[----:B------:R-:W-:-:S02]  /*3370*/  F2FP.F16.F32.PACK_AB R15, R28, R25 ;  /* 0x000000191c0f723e */ /* 0x000fc400000000ff */
[----:B------:R-:W-:Y:S02]  /*3380*/  F2FP.F16.F32.PACK_AB R28, R30, R27 ;  /* 0x0000001b1e1c723e */ /* 0x000fe400000000ff */
[----:B------:R-:W-:Y:S02]  /*3390*/  F2FP.F16.F32.PACK_AB R12, R41, R12 ;  /* 0x0000000c290c723e */ /* 0x000fe400000000ff */
[----:B------:R-:W-:Y:S02]  /*33a0*/  F2FP.F16.F32.PACK_AB R30, R34, R31 ;  /* 0x0000001f221e723e */ /* 0x000fe400000000ff */
[----:B------:R-:W-:Y:S01]  /*33b0*/  F2FP.F16.F32.PACK_AB R29, R32, R29 ;  /* 0x0000001d201d723e */ /* 0x000fe200000000ff */
[----:B------:R1:W-:Y:S01]  /*33c0*/  STSM.16.M88.4 [R20+0x2200], R12 ;  /* 0x0022000c14007844 */ /* 0x0003e20000000200 */
        /* <DEDUP_REMOVED lines=12> */
[----:B------:R-:W-:Y:S02]  /*3490*/  UIADD3 UR4, UR53, 0x2200, URZ ;  /* 0x0000220035047890 */ /* 0x000fe4000fffe03f */
[----:B------:R-:W-:Y:S01]  /*34a0*/  UIADD3.X UR9, URZ, UR55, URZ, UP0, !UPT ;  /* 0x000000373f097290 */ /* 0x000fe200087fe43f */
[----:B------:R-:W-:Y:S01]  /*34b0*/  UMOV UR6, UR42 ;  /* 0x0000002a00067c82 */ /* 0x000fe20008000000 */
[----:B------:R-:W-:-:S07]  /*34c0*/  UMOV UR7, UR43 ;  /* 0x0000002b00077c82 */ /* 0x000fce0008000000 */
[----:B------:R2:W-:Y:S01]  /*34d0*/  UTMASTG.3D [UR4], [UR8] ;  /* 0x00000004080073b5 */ /* 0x0005e20008010000 */
[----:B------:R0:W-:Y:S01]  /*34e0*/  UTMACMDFLUSH ;  /* 0x00000000000079b7 */ /* 0x0001e20000000000 */
[----:B--2---:R-:W-:-:S04]  /*34f0*/  DEPBAR.LE SB0, 0x1 ;  /* 0x000080400000791a */ /* 0x004fc80000000000 */
.L_x_62:
[----:B------:R-:W-:Y:S05]  /*3500*/  BSYNC B0 ;  /* 0x0000000000007941 */ /* 0x000fea0003800000 */
.L_x_61:
[----:B-1----:R-:W-:Y:S01]  /*3510*/  VIADD R12, R20, 0x2200 ;  /* 0x00002200140c7836 */ /* 0x002fe20000000000 */
[----:B------:R-:W-:Y:S03]  /*3520*/  BAR.SYNC.DEFER_BLOCKING 0x1, 0x100 ;  /* 0x0044000000007b1d */ /* 0x000fe60000010000 */
[----:B------:R-:W-:-:S03]  /*3530*/  IMAD R25, R153, 0x2, R12 ;  /* 0x0000000299197824 */ /* 0x000fc600078e020c */
[----:B------:R-:W-:Y:S04]  /*3540*/  BSSY B0, `(.L_x_63) ;  /* 0x0000009000007945 */ /* 0x000fe80003800000 */
[----:B------:R-:W-:Y:S05]  /*3550*/  @!P0 BRA `(.L_x_64) ;  /* 0x00000000001c8947 */ /* 0x000fea0003800000 */
[----:B------:R-:W-:-:S13]  /*3560*/  ISETP.NE.AND P4, PT, R158, 0x3, PT ;  /* 0x000000039e00780c */ /* 0x000fda0003f85270 */
[----:B------:R-:W-:Y:S05]  /*3570*/  @!P4 BRA `(.L_x_65) ;  /* 0x000000000004c947 */ /* 0x000fea0003800000 */
[----:B------:R-:W-:Y:S01]  /*3580*/  BPT.TRAP 0x1 ;  /* 0x000000040000795c */ /* 0x000fe20000300000 */
.L_x_65:
[----:B------:R-:W-:-:S04]  /*3590*/  ULEA UR4, UR36, UR53, 0x3 ;  /* 0x0000003524047291 */ /* 0x000fc8000f8e183f */
[----:B------:R-:W-:-:S04]  /*35a0*/  UIADD3 UR4, UR4, 0x60, URZ ;  /* 0x0000006004047890 */ /* 0x000fc8000fffe03f */
[----:B------:R-:W-:-:S09]  /*35b0*/  UPRMT UR4, UR52, 0x654, UR4 ;  /* 0x0000065434047896 */ /* 0x000fd20008000004 */
[----:B------:R-:W-:Y:S03]  /*35c0*/  SYNCS.ARRIVE.TRANS64.RED.A1T0 RZ, [UR4], RZ ;  /* 0x000000ffffff79a7 */ /* 0x000fe60008100404 */
.L_x_64:
[----:B------:R-:W-:Y:S05]  /*35d0*/  BSYNC B0 ;  /* 0x0000000000007941 */ /* 0x000fea0003800000 */
.L_x_63:
[----:B------:R-:W-:Y:S01]  /*35e0*/  UIADD3 UR36, UR36, 0x1, URZ ;  /* 0x0000000124247890 */ /* 0x000fe2000fffe03f */
[----:B------:R-:W-:Y:S01]  /*35f0*/  BSSY B0, `(.L_x_66) ;  /* 0x0000017000007945 */ /* 0x000fe20003800000 */
[----:B------:R-:W-:Y:S02]  /*3600*/  MOV R26, RZ ;  /* 0x000000ff001a7202 */ /* 0x000fe40000000f00 */
[----:B------:R-:W-:-:S04]  /*3610*/  UISETP.NE.AND UP0, UPT, UR36, 0x4, UPT ;  /* 0x000000042400788c */ /* 0x000fc8000bf05270 */
[----:B------:R-:W-:Y:S01]  /*3620*/  USEL UR36, UR36, URZ, UP0 ;  /* 0x0000003f24247287 */ /* 0x000fe20008000000 */
[----:B------:R-:W-:Y:S11]  /*3630*/  @!P0 BRA `(.L_x_67) ;  /* 0x0000000000488947 */ /* 0x000ff60003800000 */
[----:B------:R-:W-:-:S13]  /*3640*/  ISETP.NE.AND P4, PT, R158, 0x3, PT ;  /* 0x000000039e00780c */ /* 0x000fda0003f85270 */
[----:B------:R-:W-:Y:S05]  /*3650*/  @!P4 BRA `(.L_x_68) ;  /* 0x000000000004c947 */ /* 0x000fea0003800000 */
[----:B------:R-:W-:Y:S01]  /*3660*/  BPT.TRAP 0x1 ;  /* 0x000000040000795c */ /* 0x000fe20000300000 */
.L_x_68:
[C---:B------:R-:W-:Y:S01]  /*3670*/  LEA R12, R3.reuse, UR53, 0x3 ;  /* 0x00000035030c7c11 */ /* 0x040fe2000f8e18ff */
[----:B------:R-:W-:Y:S01]  /*3680*/  @!P2 IMAD R14, R3, 0x2000, R24 ;  /* 0x00002000030ea824 */ /* 0x000fe200078e0218 */
[----:B------:R-:W-:Y:S01]  /*3690*/  SHF.L.U32 R13, RZ, 0x1f, RZ ;  /* 0x0000001fff0d7819 */ /* 0x000fe200000006ff */
[----:B------:R-:W-:Y:S02]  /*36a0*/  BSSY B1, `(.L_x_69) ;  /* 0x0000004000017945 */ /* 0x000fe40003800000 */
[----:B------:R-:W-:Y:S01]  /*36b0*/  @!P2 IMAD R15, R153, 0x2, R14 ;  /* 0x00000002990fa824 */ /* 0x000fe200078e020e */
[----:B------:R-:W1:Y:S02]  /*36c0*/  SYNCS.PHASECHK.TRANS64.TRYWAIT P4, [R12+URZ+0x40], R13 ;  /* 0x0000400d0c0075a7 */ /* 0x000e64000808017f */
[----:B-1----:R-:W-:Y:S05]  /*36d0*/  @!P4 BRA `(.L_x_70) ;  /* 0x0000006000b8c947 */ /* 0x002fea0003800000 */
.L_x_229:
[----:B------:R-:W-:Y:S05]  /*36e0*/  BSYNC B1 ;  /* 0x0000000000017941 */ /* 0x000fea0003800000 */
.L_x_69:
[----:B------:R-:W-:Y:S05]  /*36f0*/  @!P2 WARPSYNC.ALL ;  /* 0x000000000000a948 */ /* 0x000fea0003800000 */
[----:B------:R2:W3:Y:S01]  /*3700*/  @!P2 LDSM.16.M88.4 R4, [R14] ;  /* 0x000000000e04a83b */ /* 0x0004e20000000200 */
[----:B------:R-:W-:-:S03]  /*3710*/  IADD3 R3, R3, 0x1, RZ ;  /* 0x0000000103037810 */ /* 0x000fc60007ffe0ff */
[----:B------:R2:W4:Y:S01]  /*3720*/  @!P2 LDSM.16.M88.4 R8, [R15] ;  /* 0x000000000f08a83b */ /* 0x0005220000000200 */
[----:B------:R-:W-:-:S04]  /*3730*/  ISETP.NE.AND P4, PT, R3, 0x4, PT ;  /* 0x000000040300780c */ /* 0x000fc80003f85270 */
[----:B------:R-:W-:Y:S02]  /*3740*/  SEL R3, R3, RZ, P4 ;  /* 0x000000ff03037207 */ /* 0x000fe40002000000 */
[----:B------:R-:W-:-:S07]  /*3750*/  SEL R26, RZ, 0x1, P4 ;  /* 0x00000001ff1a7807 */ /* 0x000fce0002000000 */
.L_x_67:
[----:B------:R-:W-:Y:S05]  /*3760*/  BSYNC B0 ;  /* 0x0000000000007941 */ /* 0x000fea0003800000 */
.L_x_66:
[--C-:B-1-3--:R-:W-:Y:S02]  /*3770*/  HADD2.F32 R12, -RZ, R4.reuse.H0_H0 ;  /* 0x20000004ff0c7230 */ /* 0x10afe40000004100 */
[C---:B------:R-:W-:Y:S01]  /*3780*/  FMUL R13, R155.reuse, R56 ;  /* 0x000000389b0d7220 */ /* 0x040fe20000400000 */
[----:B--2---:R-:W-:Y:S02]  /*3790*/  HADD2.F32 R14, -RZ, R4.H1_H1 ;  /* 0x30000004ff0e7230 */ /* 0x004fe40000004100 */
        /* <DEDUP_REMOVED lines=74> */
.L_x_72:
[----:B------:R-:W-:Y:S05]  /*3c40*/  BSYNC B0 ;  /* 0x0000000000007941 */ /* 0x000fea0003800000 */
.L_x_71:
        /* <DEDUP_REMOVED lines=8> */
.L_x_75:
[----:B------:R-:W-:-:S04]  /*3cd0*/  ULEA UR4, UR36, UR53, 0x3 ;  /* 0x0000003524047291 */ /* 0x000fc8000f8e183f */
[----:B------:R-:W-:-:S04]  /*3ce0*/  UIADD3 UR4, UR4, 0x60, URZ ;  /* 0x0000006004047890 */ /* 0x000fc8000fffe03f */
[----:B------:R-:W-:-:S09]  /*3cf0*/  UPRMT UR4, UR52, 0x654, UR4 ;  /* 0x0000065434047896 */ /* 0x000fd20008000004 */
[----:B------:R-:W-:Y:S03]  /*3d00*/  SYNCS.ARRIVE.TRANS64.RED.A1T0 RZ, [UR4], RZ ;  /* 0x000000ffffff79a7 */ /* 0x000fe60008100404 */
.L_x_74:
[----:B------:R-:W-:Y:S05]  /*3d10*/  BSYNC B0 ;  /* 0x0000000000007941 */ /* 0x000fea0003800000 */
.L_x_73:
[----:B------:R-:W-:Y:S01]  /*3d20*/  UIADD3 UR4, UR36, 0x1, URZ ;  /* 0x0000000124047890 */ /* 0x000fe2000fffe03f */
[----:B------:R-:W-:Y:S03]  /*3d30*/  BSSY B0, `(.L_x_76) ;  /* 0x0000017000007945 */ /* 0x000fe60003800000 */
[----:B------:R-:W-:-:S04]  /*3d40*/  UISETP.NE.AND UP0, UPT, UR4, 0x4, UPT ;  /* 0x000000040400788c */ /* 0x000fc8000bf05270 */
[----:B------:R-:W-:Y:S01]  /*3d50*/  USEL UR8, UR4, URZ, UP0 ;  /* 0x0000003f04087287 */ /* 0x000fe20008000000 */
[----:B------:R-:W-:Y:S11]  /*3d60*/  @!P0 BRA `(.L_x_77) ;  /* 0x00000000004c8947 */ /* 0x000ff60003800000 */
[----:B------:R-:W-:-:S13]  /*3d70*/  ISETP.NE.AND P4, PT, R158, 0x3, PT ;  /* 0x000000039e00780c */ /* 0x000fda0003f85270 */
[----:B------:R-:W-:Y:S05]  /*3d80*/  @!P4 BRA `(.L_x_78) ;  /* 0x000000000004c947 */ /* 0x000fea0003800000 */
[----:B------:R-:W-:Y:S01]  /*3d90*/  BPT.TRAP 0x1 ;  /* 0x000000040000795c */ /* 0x000fe20000300000 */
.L_x_78:
[C---:B------:R-:W-:Y:S01]  /*3da0*/  LEA R13, R3.reuse, UR53, 0x3 ;  /* 0x00000035030d7c11 */ /* 0x040fe2000f8e18ff */
[----:B------:R-:W-:Y:S01]  /*3db0*/  BSSY B1, `(.L_x_79) ;  /* 0x0000006000017945 */ /* 0x000fe20003800000 */
[----:B------:R-:W-:Y:S02]  /*3dc0*/  SHF.L.U32 R12, R26, 0x1f, RZ ;  /* 0x0000001f1a0c7819 */ /* 0x000fe400000006ff */
[----:B------:R-:W-:Y:S02]  /*3dd0*/  @!P2 LEA R14, R3, R24, 0xd ;  /* 0x00000018030ea211 */ /* 0x000fe400078e68ff */
[----:B------:R-:W1:Y:S03]  /*3de0*/  SYNCS.PHASECHK.TRANS64.TRYWAIT P4, [R13+URZ+0x40], R12 ;  /* 0x0000400c0d0075a7 */ /* 0x000e66000808017f */
[----:B------:R-:W-:Y:S01]  /*3df0*/  @!P2 IMAD R15, R153, 0x2, R14 ;  /* 0x00000002990fa824 */ /* 0x000fe200078e020e */
[----:B-1----:R-:W-:Y:S06]  /*3e00*/  @!P4 BRA `(.L_x_80) ;  /* 0x0000005c0000c947 */ /* 0x002fec0003800000 */
.L_x_230:
[----:B------:R-:W-:Y:S05]  /*3e10*/  BSYNC B1 ;  /* 0x0000000000017941 */ /* 0x000fea0003800000 */
.L_x_79:
[----:B------:R-:W-:Y:S05]  /*3e20*/  @!P2 WARPSYNC.ALL ;  /* 0x000000000000a948 */ /* 0x000fea0003800000 */
[----:B------:R2:W3:Y:S01]  /*3e30*/  @!P2 LDSM.16.M88.4 R4, [R14] ;  /* 0x000000000e04a83b */ /* 0x0004e20000000200 */
[----:B------:R-:W-:-:S03]  /*3e40*/  VIADD R3, R3, 0x1 ;  /* 0x0000000103037836 */ /* 0x000fc60000000000 */
[----:B------:R2:W4:Y:S02]  /*3e50*/  @!P2 LDSM.16.M88.4 R8, [R15] ;  /* 0x000000000f08a83b */ /* 0x0005240000000200 */
[----:B------:R-:W-:-:S04]  /*3e60*/  ISETP.NE.AND P4, PT, R3, 0x4, PT ;  /* 0x000000040300780c */ /* 0x000fc80003f85270 */
[----:B-1----:R-:W-:Y:S02]  /*3e70*/  SEL R13, RZ, 0x1, P4 ;  /* 0x00000001ff0d7807 */ /* 0x002fe40002000000 */
[----:B------:R-:W-:Y:S02]  /*3e80*/  SEL R3, R3, RZ, P4 ;  /* 0x000000ff03037207 */ /* 0x000fe40002000000 */
[----:B--2---:R-:W-:-:S07]  /*3e90*/  LOP3.LUT R26, R26, R13, RZ, 0x3c, !PT ;  /* 0x0000000d1a1a7212 */ /* 0x004fce00078e3cff */
.L_x_77:
[----:B------:R-:W-:Y:S05]  /*3ea0*/  BSYNC B0 ;  /* 0x0000000000007941 */ /* 0x000fea0003800000 */
.L_x_76:
[--C-:B---3--:R-:W-:Y:S02]  /*3eb0*/  HADD2.F32 R12, -RZ, R4.reuse.H0_H0 ;  /* 0x20000004ff0c7230 */ /* 0x108fe40000004100 */
        /* <DEDUP_REMOVED lines=76> */
.L_x_82:
[----:B------:R-:W-:Y:S05]  /*4380*/  BSYNC B0 ;  /* 0x0000000000007941 */ /* 0x000fea0003800000 */
.L_x_81:
[----:B-1----:R-:W-:Y:S01]  /*4390*/  IADD3 R12, R20, 0x6200, RZ ;  /* 0x00006200140c7810 */ /* 0x002fe20007ffe0ff */
[----:B------:R-:W-:Y:S04]  /*43a0*/  BAR.SYNC.DEFER_BLOCKING 0x1, 0x100 ;  /* 0x0044000000007b1d */ /* 0x000fe80000010000 */
[----:B------:R-:W-:Y:S02]  /*43b0*/  IMAD R12, R153, 0x2, R12 ;  /* 0x00000002990c7824 */ /* 0x000fe400078e020c */
[----:B------:R-:W-:Y:S04]  /*43c0*/  BSSY B0, `(.L_x_83) ;  /* 0x0000009000007945 */ /* 0x000fe80003800000 */
[----:B------:R-:W-:Y:S05]  /*43d0*/  @!P0 BRA `(.L_x_84) ;  /* 0x00000000001c8947 */ /* 0x000fea0003800000 */
[----:B------:R-:W-:-:S13]  /*43e0*/  ISETP.NE.AND P4, PT, R158, 0x3, PT ;  /* 0x000000039e00780c */ /* 0x000fda0003f85270 */
[----:B------:R-:W-:Y:S05]  /*43f0*/  @!P4 BRA `(.L_x_85) ;  /* 0x000000000004c947 */ /* 0x000fea0003800000 */
[----:B------:R-:W-:Y:S01]  /*4400*/  BPT.TRAP 0x1 ;  /* 0x000000040000795c */ /* 0x000fe20000300000 */
.L_x_85:
[----:B------:R-:W-:-:S04]  /*4410*/  ULEA UR4, UR8, UR53, 0x3 ;  /* 0x0000003508047291 */ /* 0x000fc8000f8e183f */
[----:B------:R-:W-:-:S04]  /*4420*/  UIADD3 UR4, UR4, 0x60, URZ ;  /* 0x0000006004047890 */ /* 0x000fc8000fffe03f */
[----:B------:R-:W-:-:S09]  /*4430*/  UPRMT UR4, UR52, 0x654, UR4 ;  /* 0x0000065434047896 */ /* 0x000fd20008000004 */
[----:B------:R-:W-:Y:S03]  /*4440*/  SYNCS.ARRIVE.TRANS64.RED.A1T0 RZ, [UR4], RZ ;  /* 0x000000ffffff79a7 */ /* 0x000fe60008100404 */
.L_x_84:
[----:B------:R-:W-:Y:S05]  /*4450*/  BSYNC B0 ;  /* 0x0000000000007941 */ /* 0x000fea0003800000 */
.L_x_83:
        /* <DEDUP_REMOVED lines=8> */
.L_x_88:
[C---:B------:R-:W-:Y:S01]  /*44e0*/  LEA R13, R3.reuse, UR53, 0x3 ;  /* 0x00000035030d7c11 */ /* 0x040fe2000f8e18ff */
[----:B------:R-:W-:Y:S01]  /*44f0*/  @!P2 IMAD R28, R3, 0x2000, R24 ;  /* 0x00002000031ca824 */ /* 0x000fe200078e0218 */
[----:B------:R-:W-:Y:S01]  /*4500*/  SHF.L.U32 R14, R26, 0x1f, RZ ;  /* 0x0000001f1a0e7819 */ /* 0x000fe200000006ff */
[----:B------:R-:W-:Y:S03]  /*4510*/  BSSY B1, `(.L_x_89) ;  /* 0x0000004000017945 */ /* 0x000fe60003800000 */
[----:B------:R-:W1:Y:S01]  /*4520*/  SYNCS.PHASECHK.TRANS64.TRYWAIT P4, [R13+URZ+0x40], R14 ;  /* 0x0000400e0d0075a7 */ /* 0x000e62000808017f */
[----:B------:R-:W-:Y:S01]  /*4530*/  @!P2 LEA R15, R153, R28, 0x1 ;  /* 0x0000001c990fa211 */ /* 0x000fe200078e08ff */
[----:B-1----:R-:W-:Y:S06]  /*4540*/  @!P4 BRA `(.L_x_90) ;  /* 0x000000540044c947 */ /* 0x002fec0003800000 */
.L_x_231:
[----:B------:R-:W-:Y:S05]  /*4550*/  BSYNC B1 ;  /* 0x0000000000017941 */ /* 0x000fea0003800000 */
.L_x_89:
        /* <DEDUP_REMOVED lines=8> */
.L_x_87:
[----:B------:R-:W-:Y:S05]  /*45e0*/  BSYNC B0 ;  /* 0x0000000000007941 */ /* 0x000fea0003800000 */
.L_x_86:
        /* <DEDUP_REMOVED lines=59> */
[----:B------:R1:W-:Y:S01]  /*49a0*/  STSM.16.M88.4 [R23], R32 ;  /* 0x0000002017007844 */ /* 0x0003e20000000200 */
        /* <DEDUP_REMOVED lines=17> */
.L_x_92:
[----:B------:R-:W-:Y:S05]  /*4ac0*/  BSYNC B0 ;  /* 0x0000000000007941 */ /* 0x000fea0003800000 */
.L_x_91:
[----:B------:R-:W-:Y:S06]  /*4ad0*/  BAR.SYNC.DEFER_BLOCKING 0x1, 0x100 ;  /* 0x0044000000007b1d */ /* 0x000fec0000010000 */
[----:B------:R-:W-:Y:S04]  /*4ae0*/  BSSY B0, `(.L_x_93) ;  /* 0x0000009000007945 */ /* 0x000fe80003800000 */
[----:B------:R-:W-:Y:S05]  /*4af0*/  @!P0 BRA `(.L_x_94) ;  /* 0x00000000001c8947 */ /* 0x000fea0003800000 */
[----:B------:R-:W-:-:S13]  /*4b00*/  ISETP.NE.AND P4, PT, R158, 0x3, PT ;  /* 0x000000039e00780c */ /* 0x000fda0003f85270 */
[----:B------:R-:W-:Y:S05]  /*4b10*/  @!P4 BRA `(.L_x_95) ;  /* 0x000000000004c947 */ /* 0x000fea0003800000 */
[----:B------:R-:W-:Y:S01]  /*4b20*/  BPT.TRAP 0x1 ;  /* 0x000000040000795c */ /* 0x000fe20000300000 */
.L_x_95:
[----:B------:R-:W-:-:S04]  /*4b30*/  ULEA UR4, UR8, UR53, 0x3 ;  /* 0x0000003508047291 */ /* 0x000fc8000f8e183f */
[----:B------:R-:W-:-:S04]  /*4b40*/  UIADD3 UR4, UR4, 0x60, URZ ;  /* 0x0000006004047890 */ /* 0x000fc8000fffe03f */
[----:B------:R-:W-:-:S09]  /*4b50*/  UPRMT UR4, UR52, 0x654, UR4 ;  /* 0x0000065434047896 */ /* 0x000fd20008000004 */
[----:B------:R-:W-:Y:S03]  /*4b60*/  SYNCS.ARRIVE.TRANS64.RED.A1T0 RZ, [UR4], RZ ;  /* 0x000000ffffff79a7 */ /* 0x000fe60008100404 */
.L_x_94:
[----:B------:R-:W-:Y:S05]  /*4b70*/  BSYNC B0 ;  /* 0x0000000000007941 */ /* 0x000fea0003800000 */
.L_x_93:
        /* <DEDUP_REMOVED lines=8> */
.L_x_98:
[C---:B------:R-:W-:Y:S01]  /*4c00*/  LEA R13, R3.reuse, UR53, 0x3 ;  /* 0x00000035030d7c11 */ /* 0x040fe2000f8e18ff */
[----:B------:R-:W-:Y:S01]  /*4c10*/  @!P2 IMAD R28, R3, 0x2000, R24 ;  /* 0x00002000031ca824 */ /* 0x000fe200078e0218 */
[----:B------:R-:W-:Y:S01]  /*4c20*/  SHF.L.U32 R14, R26, 0x1f, RZ ;  /* 0x0000001f1a0e7819 */ /* 0x000fe200000006ff */
[----:B------:R-:W-:Y:S03]  /*4c30*/  BSSY B1, `(.L_x_99) ;  /* 0x0000004000017945 */ /* 0x000fe60003800000 */
[----:B------:R-:W2:Y:S01]  /*4c40*/  SYNCS.PHASECHK.TRANS64.TRYWAIT P4, [R13+URZ+0x40], R14 ;  /* 0x0000400e0d0075a7 */ /* 0x000ea2000808017f */
[----:B------:R-:W-:Y:S01]  /*4c50*/  @!P2 LEA R15, R153, R28, 0x1 ;  /* 0x0000001c990fa211 */ /* 0x000fe200078e08ff */
[----:B--2---:R-:W-:Y:S06]  /*4c60*/  @!P4 BRA `(.L_x_100) ;  /* 0x0000004c0090c947 */ /* 0x004fec0003800000 */
.L_x_232:
[----:B------:R-:W-:Y:S05]  /*4c70*/  BSYNC B1 ;  /* 0x0000000000017941 */ /* 0x000fea0003800000 */
.L_x_99:
[----:B------:R-:W-:Y:S05]  /*4c80*/  @!P2 WARPSYNC.ALL ;  /* 0x000000000000a948 */ /* 0x000fea0003800000 */
[----:B------:R3:W4:Y:S01]  /*4c90*/  @!P2 LDSM.16.M88.4 R4, [R28] ;  /* 0x000000001c04a83b */ /* 0x0007220000000200 */
[----:B------:R-:W-:-:S03]  /*4ca0*/  VIADD R3, R3, 0x1 ;  /* 0x0000000103037836 */ /* 0x000fc60000000000 */
[----:B------:R3:W1:Y:S02]  /*4cb0*/  @!P2 LDSM.16.M88.4 R8, [R15] ;  /* 0x000000000f08a83b */ /* 0x0006640000000200 */
[----:B------:R-:W-:-:S04]  /*4cc0*/  ISETP.NE.AND P4, PT, R3, 0x4, PT ;  /* 0x000000040300780c */ /* 0x000fc80003f85270 */
[----:B--2---:R-:W-:Y:S02]  /*4cd0*/  SEL R13, RZ, 0x1, P4 ;  /* 0x00000001ff0d7807 */ /* 0x004fe40002000000 */
[----:B------:R-:W-:Y:S02]  /*4ce0*/  SEL R3, R3, RZ, P4 ;  /* 0x000000ff03037207 */ /* 0x000fe40002000000 */
[----:B---3--:R-:W-:-:S07]  /*4cf0*/  LOP3.LUT R26, R26, R13, RZ, 0x3c, !PT ;  /* 0x0000000d1a1a7212 */ /* 0x008fce00078e3cff */
.L_x_97:
[----:B------:R-:W-:Y:S05]  /*4d00*/  BSYNC B0 ;  /* 0x0000000000007941 */ /* 0x000fea0003800000 */
.L_x_96:
[--C-:B----4-:R-:W-:Y:S02]  /*4d10*/  HADD2.F32 R14, -RZ, R4.reuse.H0_H0 ;  /* 0x20000004ff0e7230 */ /* 0x110fe40000004100 */
[C---:B------:R-:W-:Y:S01]  /*4d20*/  FMUL R13, R155.reuse, R104 ;  /* 0x000000689b0d7220 */ /* 0x040fe20000400000 */
[----:B------:R-:W-:Y:S02]  /*4d30*/  HADD2.F32 R28, -RZ, R4.H1_H1 ;  /* 0x30000004ff1c7230 */ /* 0x000fe40000004100 */
[C---:B------:R-:W-:Y:S01]  /*4d40*/  FMUL R105, R155.reuse, R105 ;  /* 0x000000699b697220 */ /* 0x040fe20000400000 */
[----:B-1----:R-:W-:Y:S02]  /*4d50*/  HADD2.F32 R32, -RZ, R5.H1_H1 ;  /* 0x30000005ff207230 */ /* 0x002fe40000004100 */
[----:B------:R-:W-:Y:S01]  /*4d60*/  FMUL R107, R155, R107 ;  /* 0x0000006b9b6b7220 */ /* 0x000fe20000400000 */
[C---:B------:R-:W-:Y:S01]  /*4d70*/  FFMA R13, R154.reuse, R14, R13 ;  /* 0x0000000e9a0d7223 */ /* 0x040fe2000000000d */
[----:B------:R-:W-:Y:S01]  /*4d80*/  FFMA R14, R154, R28, R105 ;  /* 0x0000001c9a0e7223 */ /* 0x000fe20000000069 */
[----:B------:R-:W-:-:S02]  /*4d90*/  HADD2.F32 R29, -RZ, R6.H0_H0 ;  /* 0x20000006ff1d7230 */ /* 0x000fc40000004100 */
[----:B------:R-:W-:Y:S01]  /*4da0*/  FFMA R28, R154, R32, R107 ;  /* 0x000000209a1c7223 */ /* 0x000fe2000000006b */
[C---:B------:R-:W-:Y:S01]  /*4db0*/  FMUL R21, R155.reuse, R108 ;  /* 0x0000006c9b157220 */ /* 0x040fe20000400000 */
[--C-:B------:R-:W-:Y:S02]  /*4dc0*/  HADD2.F32 R32, -RZ, R7.reuse.H0_H0 ;  /* 0x20000007ff207230 */ /* 0x100fe40000004100 */
[C---:B------:R-:W-:Y:S01]  /*4dd0*/  FMUL R23, R155.reuse, R110 ;  /* 0x0000006e9b177220 */ /* 0x040fe20000400000 */
[----:B------:R-:W-:Y:S02]  /*4de0*/  HADD2.F32 R34, -RZ, R7.H1_H1 ;  /* 0x30000007ff227230 */ /* 0x000fe40000004100 */
[C---:B------:R-:W-:Y:S01]  /*4df0*/  FMUL R111, R155.reuse, R111 ;  /* 0x0000006f9b6f7220 */ /* 0x040fe20000400000 */
[----:B------:R-:W-:Y:S02]  /*4e00*/  HADD2.F32 R30, -RZ, R5.H0_H0 ;  /* 0x20000005ff1e7230 */ /* 0x000fe40000004100 */
[----:B------:R-:W-:Y:S01]  /*4e10*/  FMUL R15, R155, R106 ;  /* 0x0000006a9b0f7220 */ /* 0x000fe20000400000 */
[----:B------:R-:W-:-:S02]  /*4e20*/  HADD2.F32 R36, -RZ, R9.H0_H0 ;  /* 0x20000009ff247230 */ /* 0x000fc40000004100 */
[C---:B------:R-:W-:Y:S01]  /*4e30*/  FMUL R31, R155.reuse, R114 ;  /* 0x000000729b1f7220 */ /* 0x040fe20000400000 */
[----:B------:R-:W-:Y:S02]  /*4e40*/  HADD2.F32 R38, -RZ, R9.H1_H1 ;  /* 0x30000009ff267230 */ /* 0x000fe40000004100 */
[C---:B------:R-:W-:Y:S01]  /*4e50*/  FFMA R21, R154.reuse, R29, R21 ;  /* 0x0000001d9a157223 */ /* 0x040fe20000000015 */
[--C-:B------:R-:W-:Y:S02]  /*4e60*/  HADD2.F32 R33, -RZ, R8.reuse.H0_H0 ;  /* 0x20000008ff217230 */ /* 0x100fe40000004100 */
[C---:B------:R-:W-:Y:S01]  /*4e70*/  FMUL R115, R155.reuse, R115 ;  /* 0x000000739b737220 */ /* 0x040fe20000400000 */
[C---:B------:R-:W-:Y:S01]  /*4e80*/  FFMA R23, R154.reuse, R32, R23 ;  /* 0x000000209a177223 */ /* 0x040fe20000000017 */
[----:B------:R-:W-:Y:S01]  /*4e90*/  FMUL R29, R155, R112 ;  /* 0x000000709b1d7220 */ /* 0x000fe20000400000 */
[C---:B------:R-:W-:Y:S01]  /*4ea0*/  FFMA R32, R154.reuse, R34, R111 ;  /* 0x000000229a207223 */ /* 0x040fe2000000006f */
[----:B------:R-:W-:Y:S01]  /*4eb0*/  FFMA R15, R154, R30, R15 ;  /* 0x0000001e9a0f7223 */ /* 0x000fe2000000000f */
[----:B------:R-:W-:-:S02]  /*4ec0*/  HADD2.F32 R34, -RZ, R8.H1_H1 ;  /* 0x30000008ff227230 */ /* 0x000fc40000004100 */
[C---:B------:R-:W-:Y:S01]  /*4ed0*/  FFMA R31, R154.reuse, R36, R31 ;  /* 0x000000249a1f7223 */ /* 0x040fe2000000001f */
[----:B------:R-:W-:Y:S02]  /*4ee0*/  HADD2.F32 R30, -RZ, R6.H1_H1 ;  /* 0x30000006ff1e7230 */ /* 0x000fe40000004100 */
[C---:B------:R-:W-:Y:S01]  /*4ef0*/  FMUL R113, R155.reuse, R113 ;  /* 0x000000719b717220 */ /* 0x040fe20000400000 */
[C---:B------:R-:W-:Y:S01]  /*4f00*/  FFMA R36, R154.reuse, R38, R115 ;  /* 0x000000269a247223 */ /* 0x040fe20000000073 */
[----:B------:R-:W-:Y:S02]  /*4f10*/  HADD2.F32 R40, -RZ, R11.H0_H0 ;  /* 0x2000000bff287230 */ /* 0x000fe40000004100 */
[C---:B------:R-:W-:Y:S01]  /*4f20*/  FMUL R109, R155.reuse, R109 ;  /* 0x0000006d9b6d7220 */ /* 0x040fe20000400000 */
[----:B------:R-:W-:Y:S01]  /*4f30*/  FFMA R29, R154, R33, R29 ;  /* 0x000000219a1d7223 */ /* 0x000fe2000000001d */
[----:B------:R-:W-:Y:S01]  /*4f40*/  FMUL R35, R155, R118 ;  /* 0x000000769b237220 */ /* 0x000fe20000400000 */
[----:B------:R-:W-:-:S02]  /*4f50*/  HADD2.F32 R37, -RZ, R10.H0_H0 ;  /* 0x2000000aff257230 */ /* 0x000fc40000004100 */
[C---:B------:R-:W-:Y:S01]  /*4f60*/  FMUL R33, R155.reuse, R116 ;  /* 0x000000749b217220 */ /* 0x040fe20000400000 */
[----:B------:R-:W-:Y:S02]  /*4f70*/  HADD2.F32 R38, -RZ, R10.H1_H1 ;  /* 0x3000000aff267230 */ /* 0x000fe40000004100 */
[C---:B------:R-:W-:Y:S01]  /*4f80*/  FMUL R117, R155.reuse, R117 ;  /* 0x000000759b757220 */ /* 0x040fe20000400000 */
[----:B------:R-:W-:Y:S02]  /*4f90*/  HADD2.F32 R42, -RZ, R11.H1_H1 ;  /* 0x3000000bff2a7230 */ /* 0x000fe40000004100 */
[----:B------:R-:W-:Y:S01]  /*4fa0*/  FMUL R119, R155, R119 ;  /* 0x000000779b777220 */ /* 0x000fe20000400000 */
[C---:B------:R-:W-:Y:S01]  /*4fb0*/  FFMA R34, R154.reuse, R34, R113 ;  /* 0x000000229a227223 */ /* 0x040fe20000000071 */
[C---:B------:R-:W-:Y:S01]  /*4fc0*/  FFMA R30, R154.reuse, R30, R109 ;  /* 0x0000001e9a1e7223 */ /* 0x040fe2000000006d */
        /* <DEDUP_REMOVED lines=33> */
.L_x_102:
[----:B------:R-:W-:Y:S05]  /*51e0*/  BSYNC B0 ;  /* 0x0000000000007941 */ /* 0x000fea0003800000 */
.L_x_101:
[----:B------:R-:W-:Y:S06]  /*51f0*/  BAR.SYNC.DEFER_BLOCKING 0x1, 0x100 ;  /* 0x0044000000007b1d */ /* 0x000fec0000010000 */
[----:B------:R-:W-:Y:S04]  /*5200*/  BSSY B0, `(.L_x_103) ;  /* 0x0000009000007945 */ /* 0x000fe80003800000 */
[----:B------:R-:W-:Y:S05]  /*5210*/  @!P0 BRA `(.L_x_104) ;  /* 0x00000000001c8947 */ /* 0x000fea0003800000 */
[----:B------:R-:W-:-:S13]  /*5220*/  ISETP.NE.AND P4, PT, R158, 0x3, PT ;  /* 0x000000039e00780c */ /* 0x000fda0003f85270 */
[----:B------:R-:W-:Y:S05]  /*5230*/  @!P4 BRA `(.L_x_105) ;  /* 0x000000000004c947 */ /* 0x000fea0003800000 */
[----:B------:R-:W-:Y:S01]  /*5240*/  BPT.TRAP 0x1 ;  /* 0x000000040000795c */ /* 0x000fe20000300000 */
.L_x_105:
[----:B------:R-:W-:-:S04]  /*5250*/  ULEA UR4, UR8, UR53, 0x3 ;  /* 0x0000003508047291 */ /* 0x000fc8000f8e183f */
[----:B------:R-:W-:-:S04]  /*5260*/  UIADD3 UR4, UR4, 0x60, URZ ;  /* 0x0000006004047890 */ /* 0x000fc8000fffe03f */
[----:B------:R-:W-:-:S09]  /*5270*/  UPRMT UR4, UR52, 0x654, UR4 ;  /* 0x0000065434047896 */ /* 0x000fd20008000004 */
[----:B------:R-:W-:Y:S03]  /*5280*/  SYNCS.ARRIVE.TRANS64.RED.A1T0 RZ, [UR4], RZ ;  /* 0x000000ffffff79a7 */ /* 0x000fe60008100404 */
.L_x_104:
[----:B------:R-:W-:Y:S05]  /*5290*/  BSYNC B0 ;  /* 0x0000000000007941 */ /* 0x000fea0003800000 */
.L_x_103:
        /* <DEDUP_REMOVED lines=8> */
.L_x_108:
[C---:B------:R-:W-:Y:S01]  /*5320*/  LEA R13, R3.reuse, UR53, 0x3 ;  /* 0x00000035030d7c11 */ /* 0x040fe2000f8e18ff */
[----:B-1----:R-:W-:Y:S01]  /*5330*/  @!P2 IMAD R28, R3, 0x2000, R24 ;  /* 0x00002000031ca824 */ /* 0x002fe200078e0218 */
[----:B------:R-:W-:Y:S01]  /*5340*/  SHF.L.U32 R14, R26, 0x1f, RZ ;  /* 0x0000001f1a0e7819 */ /* 0x000fe200000006ff */
[----:B------:R-:W-:Y:S03]  /*5350*/  BSSY B1, `(.L_x_109) ;  /* 0x0000004000017945 */ /* 0x000fe60003800000 */
[----:B------:R-:W1:Y:S01]  /*5360*/  SYNCS.PHASECHK.TRANS64.TRYWAIT P4, [R13+URZ+0x40], R14 ;  /* 0x0000400e0d0075a7 */ /* 0x000e62000808017f */
[----:B------:R-:W-:Y:S01]  /*5370*/  @!P2 LEA R15, R153, R28, 0x1 ;  /* 0x0000001c990fa211 */ /* 0x000fe200078e08ff */
[----:B-1----:R-:W-:Y:S06]  /*5380*/  @!P4 BRA `(.L_x_110) ;  /* 0x0000004400dcc947 */ /* 0x002fec0003800000 */
.L_x_233:
[----:B------:R-:W-:Y:S05]  /*5390*/  BSYNC B1 ;  /* 0x0000000000017941 */ /* 0x000fea0003800000 */
.L_x_109:
        /* <DEDUP_REMOVED lines=8> */
.L_x_107:
[----:B------:R-:W-:Y:S05]  /*5420*/  BSYNC B0 ;  /* 0x0000000000007941 */ /* 0x000fea0003800000 */
.L_x_106:
[--C-:B---3--:R-:W-:Y:S02]  /*5430*/  HADD2.F32 R14, -RZ, R4.reuse.H0_H0 ;  /* 0x20000004ff0e7230 */ /* 0x108fe40000004100 */
[C---:B------:R-:W-:Y:S01]  /*5440*/  FMUL R13, R155.reuse, R120 ;  /* 0x000000789b0d7220 */ /* 0x040fe20000400000 */
[----:B-1----:R-:W-:Y:S02]  /*5450*/  HADD2.F32 R28, -RZ, R4.H1_H1 ;  /* 0x30000004ff1c7230 */ /* 0x002fe40000004100 */
[C---:B------:R-:W-:Y:S01]  /*5460*/  FMUL R121, R155.reuse, R121 ;  /* 0x000000799b797220 */ /* 0x040fe20000400000 */
[--C-:B------:R-:W-:Y:S02]  /*5470*/  HADD2.F32 R32, -RZ, R5.reuse.H1_H1 ;  /* 0x30000005ff207230 */ /* 0x100fe40000004100 */
[C---:B------:R-:W-:Y:S01]  /*5480*/  FMUL R123, R155.reuse, R123 ;  /* 0x0000007b9b7b7220 */ /* 0x040fe20000400000 */
[----:B------:R-:W-:Y:S02]  /*5490*/  HADD2.F32 R25, -RZ, R6.H0_H0 ;  /* 0x20000006ff197230 */ /* 0x000fe40000004100 */
[C---:B------:R-:W-:Y:S01]  /*54a0*/  FFMA R13, R154.reuse, R14, R13 ;  /* 0x0000000e9a0d7223 */ /* 0x040fe2000000000d */
[----:B------:R-:W-:Y:S01]  /*54b0*/  FMUL R21, R155, R124 ;  /* 0x0000007c9b157220 */ /* 0x000fe20000400000 */
[----:B------:R-:W-:Y:S01]  /*54c0*/  FFMA R14, R154, R28, R121 ;  /* 0x0000001c9a0e7223 */ /* 0x000fe20000000079 */
[----:B------:R-:W-:-:S02]  /*54d0*/  HADD2.F32 R30, -RZ, R5.H0_H0 ;  /* 0x20000005ff1e7230 */ /* 0x000fc40000004100 */
[----:B------:R-:W-:Y:S01]  /*54e0*/  FFMA R28, R154, R32, R123 ;  /* 0x000000209a1c7223 */ /* 0x000fe2000000007b */
[----:B----4-:R-:W-:Y:S02]  /*54f0*/  HADD2.F32 R36, -RZ, R9.H0_H0 ;  /* 0x20000009ff247230 */ /* 0x010fe40000004100 */
[C---:B------:R-:W-:Y:S01]  /*5500*/  FMUL R15, R155.reuse, R122 ;  /* 0x0000007a9b0f7220 */ /* 0x040fe20000400000 */
[----:B------:R-:W-:Y:S02]  /*5510*/  HADD2.F32 R32, -RZ, R7.H0_H0 ;  /* 0x20000007ff207230 */ /* 0x000fe40000004100 */
[C---:B------:R-:W-:Y:S01]  /*5520*/  FMUL R29, R155.reuse, R130 ;  /* 0x000000829b1d7220 */ /* 0x040fe20000400000 */
[----:B------:R-:W-:Y:S02]  /*5530*/  HADD2.F32 R38, -RZ, R9.H1_H1 ;  /* 0x30000009ff267230 */ /* 0x000fe40000004100 */
[----:B------:R-:W-:Y:S01]  /*5540*/  FMUL R23, R155, R126 ;  /* 0x0000007e9b177220 */ /* 0x000fe20000400000 */
[----:B------:R-:W-:-:S02]  /*5550*/  HADD2.F32 R34, -RZ, R7.H1_H1 ;  /* 0x30000007ff227230 */ /* 0x000fc40000004100 */
[C---:B------:R-:W-:Y:S01]  /*5560*/  FFMA R21, R154.reuse, R25, R21 ;  /* 0x000000199a157223 */ /* 0x040fe20000000015 */
[----:B------:R-:W-:Y:S02]  /*5570*/  HADD2.F32 R31, -RZ, R8.H0_H0 ;  /* 0x20000008ff1f7230 */ /* 0x000fe40000004100 */
[C---:B------:R-:W-:Y:S01]  /*5580*/  FMUL R131, R155.reuse, R131 ;  /* 0x000000839b837220 */ /* 0x040fe20000400000 */
[C---:B------:R-:W-:Y:S01]  /*5590*/  FMUL R127, R155.reuse, R127 ;  /* 0x0000007f9b7f7220 */ /* 0x040fe20000400000 */
[C---:B------:R-:W-:Y:S01]  /*55a0*/  FMUL R25, R155.reuse, R128 ;  /* 0x000000809b197220 */ /* 0x040fe20000400000 */
[C---:B------:R-:W-:Y:S01]  /*55b0*/  FFMA R15, R154.reuse, R30, R15 ;  /* 0x0000001e9a0f7223 */ /* 0x040fe2000000000f */
[C---:B------:R-:W-:Y:S01]  /*55c0*/  FFMA R29, R154.reuse, R36, R29 ;  /* 0x000000249a1d7223 */ /* 0x040fe2000000001d */
[----:B------:R-:W-:Y:S02]  /*55d0*/  HADD2.F32 R30, -RZ, R6.H1_H1 ;  /* 0x30000006ff1e7230 */ /* 0x000fe40000004100 */
[C---:B------:R-:W-:Y:S01]  /*55e0*/  FFMA R23, R154.reuse, R32, R23 ;  /* 0x000000209a177223 */ /* 0x040fe20000000017 */
[C---:B------:R-:W-:Y:S01]  /*55f0*/  FFMA R36, R154.reuse, R38, R131 ;  /* 0x000000269a247223 */ /* 0x040fe20000000083 */
[----:B------:R-:W-:Y:S01]  /*5600*/  FMUL R125, R155, R125 ;  /* 0x0000007d9b7d7220 */ /* 0x000fe20000400000 */
        /* <DEDUP_REMOVED lines=10> */
[----:B------:R-:W-:-:S02]  /*56b0*/  HADD2.F32 R42, -RZ, R11.H1_H1 ;  /* 0x3000000bff2a7230 */ /* 0x000fc40000004100 */
        /* <DEDUP_REMOVED lines=14> */
[----:B------:R-:W-:Y:S01]  /*57a0*/  F2FP.F16.F32.PACK_AB R28, R34, R25 ;  /* 0x00000019221c723e */ /* 0x000fe200000000ff */
[----:B------:R1:W-:Y:S01]  /*57b0*/  STSM.16.M88.4 [R20+0x4200], R44 ;  /* 0x0042002c14007844 */ /* 0x0003e20000000200 */
[----:B------:R-:W-:Y:S02]  /*57c0*/  F2FP.F16.F32.PACK_AB R29, R36, R29 ;  /* 0x0000001d241d723e */ /* 0x000fe400000000ff */
        /* <DEDUP_REMOVED lines=19> */
.L_x_112:
[----:B------:R-:W-:Y:S05]  /*5900*/  BSYNC B0 ;  /* 0x0000000000007941 */ /* 0x000fea0003800000 */
.L_x_111:
[----:B------:R-:W-:Y:S06]  /*5910*/  BAR.SYNC.DEFER_BLOCKING 0x1, 0x100 ;  /* 0x0044000000007b1d */ /* 0x000fec0000010000 */
[----:B------:R-:W-:Y:S04]  /*5920*/  BSSY B0, `(.L_x_113) ;  /* 0x0000009000007945 */ /* 0x000fe80003800000 */
[----:B------:R-:W-:Y:S05]  /*5930*/  @!P0 BRA `(.L_x_114) ;  /* 0x00000000001c8947 */ /* 0x000fea0003800000 */
[----:B------:R-:W-:-:S13]  /*5940*/  ISETP.NE.AND P4, PT, R158, 0x3, PT ;  /* 0x000000039e00780c */ /* 0x000fda0003f85270 */
[----:B------:R-:W-:Y:S05]  /*5950*/  @!P4 BRA `(.L_x_115) ;  /* 0x000000000004c947 */ /* 0x000fea0003800000 */
[----:B------:R-:W-:Y:S01]  /*5960*/  BPT.TRAP 0x1 ;  /* 0x000000040000795c */ /* 0x000fe20000300000 */
.L_x_115:
[----:B------:R-:W-:-:S04]  /*5970*/  ULEA UR4, UR8, UR53, 0x3 ;  /* 0x0000003508047291 */ /* 0x000fc8000f8e183f */
[----:B------:R-:W-:-:S04]  /*5980*/  UIADD3 UR4, UR4, 0x60, URZ ;  /* 0x0000006004047890 */ /* 0x000fc8000fffe03f */
[----:B------:R-:W-:-:S09]  /*5990*/  UPRMT UR4, UR52, 0x654, UR4 ;  /* 0x0000065434047896 */ /* 0x000fd20008000004 */
[----:B------:R-:W-:Y:S03]  /*59a0*/  SYNCS.ARRIVE.TRANS64.RED.A1T0 RZ, [UR4], RZ ;  /* 0x000000ffffff79a7 */ /* 0x000fe60008100404 */
.L_x_114:
[----:B------:R-:W-:Y:S05]  /*59b0*/  BSYNC B0 ;  /* 0x0000000000007941 */ /* 0x000fea0003800000 */
.L_x_113:
        /* <DEDUP_REMOVED lines=8> */
.L_x_118:
[----:B------:R-:W-:Y:S01]  /*5a40*/  SHF.L.U32 R26, R26, 0x1f, RZ ;  /* 0x0000001f1a1a7819 */ /* 0x000fe200000006ff */
[C---:B------:R-:W-:Y:S01]  /*5a50*/  @!P2 IMAD R24, R3.reuse, 0x2000, R24 ;  /* 0x000020000318a824 */ /* 0x040fe200078e0218 */
[----:B------:R-:W-:Y:S01]  /*5a60*/  LEA R13, R3, UR53, 0x3 ;  /* 0x00000035030d7c11 */ /* 0x000fe2000f8e18ff */
[----:B------:R-:W-:Y:S03]  /*5a70*/  BSSY B1, `(.L_x_119) ;  /* 0x0000004000017945 */ /* 0x000fe60003800000 */
[----:B------:R-:W2:Y:S01]  /*5a80*/  SYNCS.PHASECHK.TRANS64.TRYWAIT P4, [R13+URZ+0x40], R26 ;  /* 0x0000401a0d0075a7 */ /* 0x000ea2000808017f */
[----:B------:R-:W-:Y:S01]  /*5a90*/  @!P2 LEA R3, R153, R24, 0x1 ;  /* 0x000000189903a211 */ /* 0x000fe200078e08ff */
[----:B--2---:R-:W-:Y:S06]  /*5aa0*/  @!P4 BRA `(.L_x_120) ;  /* 0x000000400028c947 */ /* 0x004fec0003800000 */
.L_x_234:
[----:B------:R-:W-:Y:S05]  /*5ab0*/  BSYNC B1 ;  /* 0x0000000000017941 */ /* 0x000fea0003800000 */
.L_x_119:
[----:B------:R-:W-:Y:S05]  /*5ac0*/  @!P2 WARPSYNC.ALL ;  /* 0x000000000000a948 */ /* 0x000fea0003800000 */
[----:B------:R3:W4:Y:S04]  /*5ad0*/  @!P2 LDSM.16.M88.4 R4, [R24] ;  /* 0x000000001804a83b */ /* 0x0007280000000200 */
[----:B------:R3:W1:Y:S02]  /*5ae0*/  @!P2 LDSM.16.M88.4 R8, [R3] ;  /* 0x000000000308a83b */ /* 0x0006640000000200 */
.L_x_117:
[----:B------:R-:W-:Y:S05]  /*5af0*/  BSYNC B0 ;  /* 0x0000000000007941 */ /* 0x000fea0003800000 */
.L_x_116:
[--C-:B----4-:R-:W-:Y:S02]  /*5b00*/  HADD2.F32 R15, -RZ, R5.reuse.H0_H0 ;  /* 0x20000005ff0f7230 */ /* 0x110fe40000004100 */
[C---:B------:R-:W-:Y:S01]  /*5b10*/  FMUL R138, R155.reuse, R138 ;  /* 0x0000008a9b8a7220 */ /* 0x040fe20000400000 */
[----:B------:R-:W-:Y:S02]  /*5b20*/  HADD2.F32 R5, -RZ, R5.H1_H1 ;  /* 0x30000005ff057230 */ /* 0x000fe40000004100 */
[C---:B------:R-:W-:Y:S01]  /*5b30*/  FMUL R39, R155.reuse, R136 ;  /* 0x000000889b277220 */ /* 0x040fe20000400000 */
[--C-:B------:R-:W-:Y:S02]  /*5b40*/  HADD2.F32 R21, -RZ, R6.reuse.H0_H0 ;  /* 0x20000006ff157230 */ /* 0x100fe40000004100 */
[C---:B------:R-:W-:Y:S01]  /*5b50*/  FMUL R140, R155.reuse, R140 ;  /* 0x0000008c9b8c7220 */ /* 0x040fe20000400000 */
[----:B------:R-:W-:Y:S02]  /*5b60*/  HADD2.F32 R23, -RZ, R6.H1_H1 ;  /* 0x30000006ff177230 */ /* 0x000fe40000004100 */
[----:B------:R-:W-:Y:S01]  /*5b70*/  FMUL R6, R155, R139 ;  /* 0x0000008b9b067220 */ /* 0x000fe20000400000 */
[----:B------:R-:W-:-:S02]  /*5b80*/  HADD2.F32 R25, -RZ, R7.H0_H0 ;  /* 0x20000007ff197230 */ /* 0x000fc40000004100 */
[C---:B------:R-:W-:Y:S01]  /*5b90*/  FMUL R14, R155.reuse, R141 ;  /* 0x0000008d9b0e7220 */ /* 0x040fe20000400000 */
[--C-:B---3--:R-:W-:Y:S02]  /*5ba0*/  HADD2.F32 R3, -RZ, R4.reuse.H0_H0 ;  /* 0x20000004ff037230 */ /* 0x108fe40000004100 */
[C---:B------:R-:W-:Y:S01]  /*5bb0*/  FMUL R142, R155.reuse, R142 ;  /* 0x0000008e9b8e7220 */ /* 0x040fe20000400000 */
[----:B--2---:R-:W-:Y:S02]  /*5bc0*/  HADD2.F32 R13, -RZ, R4.H1_H1 ;  /* 0x30000004ff0d7230 */ /* 0x004fe40000004100 */
[C---:B------:R-:W-:Y:S01]  /*5bd0*/  FMUL R4, R155.reuse, R137 ;  /* 0x000000899b047220 */ /* 0x040fe20000400000 */
[----:B------:R-:W-:Y:S02]  /*5be0*/  HADD2.F32 R7, -RZ, R7.H1_H1 ;  /* 0x30000007ff077230 */ /* 0x000fe40000004100 */
[----:B------:R-:W-:Y:S01]  /*5bf0*/  FMUL R24, R155, R143 ;  /* 0x0000008f9b187220 */ /* 0x000fe20000400000 */
[----:B-1----:R-:W-:-:S02]  /*5c00*/  HADD2.F32 R31, -RZ, R9.H0_H0 ;  /* 0x20000009ff1f7230 */ /* 0x002fc40000004100 */
[C---:B------:R-:W-:Y:S01]  /*5c10*/  FMUL R144, R155.reuse, R144 ;  /* 0x000000909b907220 */ /* 0x040fe20000400000 */
[----:B------:R-:W-:Y:S02]  /*5c20*/  HADD2.F32 R37, -RZ, R11.H0_H0 ;  /* 0x2000000bff257230 */ /* 0x000fe40000004100 */
[C---:B------:R-:W-:Y:S01]  /*5c30*/  FMUL R26, R155.reuse, R145 ;  /* 0x000000919b1a7220 */ /* 0x040fe20000400000 */
[--C-:B------:R-:W-:Y:S02]  /*5c40*/  HADD2.F32 R27, -RZ, R8.reuse.H0_H0 ;  /* 0x20000008ff1b7230 */ /* 0x100fe40000004100 */
[C---:B------:R-:W-:Y:S01]  /*5c50*/  FMUL R146, R155.reuse, R146 ;  /* 0x000000929b927220 */ /* 0x040fe20000400000 */
[----:B------:R-:W-:Y:S02]  /*5c60*/  HADD2.F32 R29, -RZ, R8.H1_H1 ;  /* 0x30000008ff1d7230 */ /* 0x000fe40000004100 */
[----:B------:R-:W-:Y:S01]  /*5c70*/  FMUL R28, R155, R147 ;  /* 0x000000939b1c7220 */ /* 0x000fe20000400000 */
[----:B------:R-:W-:-:S02]  /*5c80*/  HADD2.F32 R9, -RZ, R9.H1_H1 ;  /* 0x30000009ff097230 */ /* 0x000fc40000004100 */
[C---:B------:R-:W-:Y:S01]  /*5c90*/  FMUL R148, R155.reuse, R148 ;  /* 0x000000949b947220 */ /* 0x040fe20000400000 */
[--C-:B------:R-:W-:Y:S02]  /*5ca0*/  HADD2.F32 R33, -RZ, R10.reuse.H0_H0 ;  /* 0x2000000aff217230 */ /* 0x100fe40000004100 */
        /* <DEDUP_REMOVED lines=50> */
.L_x_122:
[----:B------:R-:W-:Y:S05]  /*5fd0*/  BSYNC B0 ;  /* 0x0000000000007941 */ /* 0x000fea0003800000 */
.L_x_121:
[----:B------:R-:W-:Y:S06]  /*5fe0*/  BAR.SYNC.DEFER_BLOCKING 0x1, 0x100 ;  /* 0x0044000000007b1d */ /* 0x000fec0000010000 */
[----:B------:R-:W-:Y:S04]  /*5ff0*/  BSSY B0, `(.L_x_123) ;  /* 0x0000009000007945 */ /* 0x000fe80003800000 */
[----:B------:R-:W-:Y:S05]  /*6000*/  @!P0 BRA `(.L_x_124) ;  /* 0x00000000001c8947 */ /* 0x000fea0003800000 */
[----:B------:R-:W-:-:S13]  /*6010*/  ISETP.NE.AND P0, PT, R158, 0x3, PT ;  /* 0x000000039e00780c */ /* 0x000fda0003f05270 */
[----:B------:R-:W-:Y:S05]  /*6020*/  @!P0 BRA `(.L_x_125) ;  /* 0x0000000000048947 */ /* 0x000fea0003800000 */
[----:B------:R-:W-:Y:S01]  /*6030*/  BPT.TRAP 0x1 ;  /* 0x000000040000795c */ /* 0x000fe20000300000 */
.L_x_125:
[----:B------:R-:W-:-:S04]  /*6040*/  ULEA UR4, UR36, UR53, 0x3 ;  /* 0x0000003524047291 */ /* 0x000fc8000f8e183f */
[----:B------:R-:W-:-:S04]  /*6050*/  UIADD3 UR4, UR4, 0x60, URZ ;  /* 0x0000006004047890 */ /* 0x000fc8000fffe03f */
[----:B------:R-:W-:-:S09]  /*6060*/  UPRMT UR4, UR52, 0x654, UR4 ;  /* 0x0000065434047896 */ /* 0x000fd20008000004 */
[----:B------:R-:W-:Y:S03]  /*6070*/  SYNCS.ARRIVE.TRANS64.RED.A1T0 RZ, [UR4], RZ ;  /* 0x000000ffffff79a7 */ /* 0x000fe60008100404 */
.L_x_124:
[----:B------:R-:W-:Y:S05]  /*6080*/  BSYNC B0 ;  /* 0x0000000000007941 */ /* 0x000fea0003800000 */
.L_x_123:
[----:B------:R-:W-:Y:S01]  /*6090*/  IADD3 R16, P0, R16, UR46, RZ ;  /* 0x0000002e10107c10 */ /* 0x000fe2000ff1e0ff */
[----:B------:R-:W-:Y:S01]  /*60a0*/  ULDC.64 UR4, c[0x0][0x8f8] ;  /* 0x00023e0000047ab9 */ /* 0x000fe20000000a00 */
[----:B------:R-:W-:Y:S01]  /*60b0*/  UIADD3 UR36, UR36, 0x1, URZ ;  /* 0x0000000124247890 */ /* 0x000fe2000fffe03f */
[----:B------:R-:W-:Y:S01]  /*60c0*/  PRMT R3, RZ, 0x7610, R3 ;  /* 0x00007610ff037816 */ /* 0x000fe20000000003 */
[----:B------:R-:W-:Y:S01]  /*60d0*/  UMOV UR43, 0xffffffff ;  /* 0xffffffff002b7882 */ /* 0x000fe20000000000 */
[----:B------:R-:W-:Y:S01]  /*60e0*/  IADD3.X R17, R17, UR39, RZ, P0, !PT ;  /* 0x0000002711117c10 */ /* 0x000fe200087fe4ff */
[----:B------:R-:W-:Y:S01]  /*60f0*/  UISETP.NE.AND UP0, UPT, UR36, 0x4, UPT ;  /* 0x000000042400788c */ /* 0x000fe2000bf05270 */
[----:B------:R-:W-:Y:S01]  /*6100*/  ISETP.GE.U32.AND P0, PT, R16, UR4, PT ;  /* 0x0000000410007c0c */ /* 0x000fe2000bf06070 */
[----:B------:R-:W-:Y:S02]  /*6110*/  IMAD.MOV.U32 R23, RZ, RZ, -0x1 ;  /* 0xffffffffff177424 */ /* 0x000fe400078e00ff */
[----:B------:R-:W-:Y:S01]  /*6120*/  USEL UR36, UR36, URZ, UP0 ;  /* 0x0000003f24247287 */ /* 0x000fe20008000000 */
[----:B------:R-:W-:Y:S01]  /*6130*/  ISETP.GE.U32.AND.EX P0, PT, R17, UR5, PT, P0 ;  /* 0x0000000511007c0c */ /* 0x000fe2000bf06100 */
[----:B------:R-:W-:-:S12]  /*6140*/  IMAD.MOV.U32 R156, RZ, RZ, -0x1 ;  /* 0xffffffffff9c7424 */ /* 0x000fd800078e00ff */
[----:B------:R-:W-:Y:S05]  /*6150*/  @P0 BRA `(.L_x_126) ;  /* 0x0000000400600947 */ /* 0x000fea0003800000 */
[----:B-1----:R-:W1:Y:S01]  /*6160*/  LDC.64 R10, c[0x0][0x8d0] ;  /* 0x00023400ff0a7b82 */ /* 0x002e620000000a00 */
[----:B------:R-:W2:Y:S01]  /*6170*/  S2R R23, SR_CTAID.X ;  /* 0x0000000000177919 */ /* 0x000ea20000002500 */
[----:B------:R-:W-:Y:S01]  /*6180*/  MOV R8, R16 ;  /* 0x0000001000087202 */ /* 0x000fe20000000f00 */
[----:B------:R-:W-:-:S05]  /*6190*/  IMAD.MOV.U32 R9, RZ, RZ, R17 ;  /* 0x000000ffff097224 */ /* 0x000fca00078e0011 */
[----:B------:R-:W3:Y:S08]  /*61a0*/  LDC R12, c[0x0][0x8d8] ;  /* 0x00023600ff0c7b82 */ /* 0x000ef00000000800 */
[----:B------:R-:W4:Y:S01]  /*61b0*/  LDC.64 R14, c[0x0][0x8c8] ;  /* 0x00023200ff0e7b82 */ /* 0x000f220000000a00 */
[----:B-1----:R-:W-:-:S04]  /*61c0*/  ISETP.NE.U32.AND P0, PT, R10, RZ, PT ;  /* 0x000000ff0a00720c */ /* 0x002fc80003f05070 */
[----:B------:R-:W-:-:S13]  /*61d0*/  ISETP.NE.AND.EX P0, PT, R11, RZ, PT, P0 ;  /* 0x000000ff0b00720c */ /* 0x000fda0003f05300 */
[----:B--234-:R-:W-:Y:S05]  /*61e0*/  @!P0 BRA `(.L_x_127) ;  /* 0x0000000000288947 */ /* 0x01cfea0003800000 */
        /* <DEDUP_REMOVED lines=10> */
.L_x_127:
[----:B------:R-:W1:Y:S01]  /*6290*/  S2R R13, SR_CTAID.Y ;  /* 0x00000000000d7919 */ /* 0x000e620000002600 */
[-CC-:B------:R-:W-:Y:S01]  /*62a0*/  SHF.R.U64 R31, R8, R12.reuse, R9.reuse ;  /* 0x0000000c081f7219 */ /* 0x180fe20000001209 */
[----:B------:R-:W2:Y:S01]  /*62b0*/  LDC.64 R20, c[0x0][0x8e8] ;  /* 0x00023a00ff147b82 */ /* 0x000ea20000000a00 */
[----:B------:R-:W-:Y:S01]  /*62c0*/  SHF.R.U32.HI R3, RZ, R12, R9 ;  /* 0x0000000cff037219 */ /* 0x000fe20000011609 */
[----:B------:R-:W-:Y:S01]  /*62d0*/  ULDC UR4, c[0x0][0x150] ;  /* 0x0000540000047ab9 */ /* 0x000fe20000000800 */
[----:B------:R-:W-:Y:S02]  /*62e0*/  IADD3 R7, P0, RZ, -R31, RZ ;  /* 0x8000001fff077210 */ /* 0x000fe40007f1e0ff */
[----:B------:R-:W-:-:S03]  /*62f0*/  I2FP.F32.U32 R9, R23 ;  /* 0x0000001700097245 */ /* 0x000fc60000201000 */
[----:B------:R-:W3:Y:S01]  /*6300*/  LDC R8, c[0x0][0x8c0] ;  /* 0x00023000ff087b82 */ /* 0x000ee20000000800 */
[----:B------:R-:W-:Y:S02]  /*6310*/  IMAD.X R3, RZ, RZ, ~R3, P0 ;  /* 0x000000ffff037224 */ /* 0x000fe400000e0e03 */
[----:B------:R-:W-:Y:S01]  /*6320*/  FMUL R9, R9, UR4 ;  /* 0x0000000409097c20 */ /* 0x000fe20008400000 */
[----:B------:R-:W-:Y:S01]  /*6330*/  IMAD.WIDE.U32 R4, R7, R14, R16 ;  /* 0x0000000e07047225 */ /* 0x000fe200078e0010 */
[----:B------:R-:W-:-:S03]  /*6340*/  ULDC UR4, c[0x0][0x154] ;  /* 0x0000550000047ab9 */ /* 0x000fc60000000800 */
[----:B------:R-:W-:Y:S01]  /*6350*/  IMAD R6, R3, R14, RZ ;  /* 0x0000000e03067224 */ /* 0x000fe200078e02ff */
[----:B------:R-:W4:Y:S01]  /*6360*/  LDC R11, c[0x0][0x900] ;  /* 0x00024000ff0b7b82 */ /* 0x000f220000000800 */
[----:B------:R-:W5:Y:S02]  /*6370*/  F2I.U32.TRUNC.NTZ R9, R9 ;  /* 0x0000000900097305 */ /* 0x000f64000020f000 */
[----:B------:R-:W-:-:S05]  /*6380*/  IMAD R3, R7, R15, R6 ;  /* 0x0000000f07037224 */ /* 0x000fca00078e0206 */
[----:B------:R-:W4:Y:S01]  /*6390*/  LDC R14, c[0x0][0x8b0] ;  /* 0x00022c00ff0e7b82 */ /* 0x000f220000000800 */
[----:B------:R-:W-:Y:S02]  /*63a0*/  IADD3 R3, R5, R3, RZ ;  /* 0x0000000305037210 */ /* 0x000fe40007ffe0ff */
[----:B--2---:R-:W-:-:S04]  /*63b0*/  ISETP.NE.U32.AND P0, PT, R20, RZ, PT ;  /* 0x000000ff1400720c */ /* 0x004fc80003f05070 */
[----:B------:R-:W-:Y:S01]  /*63c0*/  ISETP.NE.AND.EX P0, PT, R21, RZ, PT, P0 ;  /* 0x000000ff1500720c */ /* 0x000fe20003f05300 */
[----:B------:R-:W2:Y:S01]  /*63d0*/  LDC R6, c[0x0][0x144] ;  /* 0x00005100ff067b82 */ /* 0x000ea20000000800 */
[-C--:B---3--:R-:W-:Y:S01]  /*63e0*/  SHF.R.U64 R12, R4, R8.reuse, R3 ;  /* 0x00000008040c7219 */ /* 0x088fe20000001203 */
[----:B-----5:R-:W-:Y:S01]  /*63f0*/  IMAD.MOV R9, RZ, RZ, -R9 ;  /* 0x000000ffff097224 */ /* 0x020fe200078e0a09 */
[----:B-1----:R-:W-:Y:S02]  /*6400*/  I2FP.F32.U32 R4, R13 ;  /* 0x0000000d00047245 */ /* 0x002fe40000201000 */
[----:B------:R-:W-:-:S03]  /*6410*/  SHF.R.U32.HI R3, RZ, R8, R3 ;  /* 0x00000008ff037219 */ /* 0x000fc60000011603 */
[----:B------:R-:W1:Y:S01]  /*6420*/  LDC R24, c[0x0][0x148] ;  /* 0x00005200ff187b82 */ /* 0x000e620000000800 */
[----:B------:R-:W-:Y:S01]  /*6430*/  FMUL R7, R4, UR4 ;  /* 0x0000000404077c20 */ /* 0x000fe20008400000 */
[----:B------:R-:W-:Y:S02]  /*6440*/  MOV R4, 0xffffffff ;  /* 0xffffffff00047802 */ /* 0x000fe40000000f00 */
[-C--:B----4-:R-:W-:Y:S01]  /*6450*/  SHF.L.U32 R29, R0, R11.reuse, RZ ;  /* 0x0000000b001d7219 */ /* 0x090fe200000006ff */
[----:B------:R3:W4:Y:S01]  /*6460*/  F2I.U32.TRUNC.NTZ R15, R7 ;  /* 0x00000007000f7305 */ /* 0x000722000020f000 */
[----:B------:R-:W-:Y:S02]  /*6470*/  SHF.L.U32 R4, R4, R11, RZ ;  /* 0x0000000b04047219 */ /* 0x000fe400000006ff */
[----:B------:R-:W1:Y:S01]  /*6480*/  LDC R25, c[0x0][0x8a8] ;  /* 0x00022a00ff197b82 */ /* 0x000e620000000800 */
[-CC-:B------:R-:W-:Y:S02]  /*6490*/  SHF.R.U64 R10, R12, R14.reuse, R3.reuse ;  /* 0x0000000e0c0a7219 */ /* 0x180fe40000001203 */
[----:B------:R-:W-:-:S04]  /*64a0*/  SHF.R.U32.HI R3, RZ, R14, R3 ;  /* 0x0000000eff037219 */ /* 0x000fc80000011603 */
[----:B------:R-:W-:Y:S01]  /*64b0*/  SHF.R.U64 R14, R10, R11, R3 ;  /* 0x0000000b0a0e7219 */ /* 0x000fe20000001203 */
[----:B------:R-:W1:Y:S01]  /*64c0*/  LDC R27, c[0x0][0x8f0] ;  /* 0x00023c00ff1b7b82 */ /* 0x000e620000000800 */
[----:B--2---:R-:W-:Y:S01]  /*64d0*/  IMAD R26, R6, R9, R23 ;  /* 0x00000009061a7224 */ /* 0x004fe200078e0217 */
[----:B------:R-:W-:Y:S02]  /*64e0*/  LOP3.LUT R23, RZ, R4, RZ, 0x33, !PT ;  /* 0x00000004ff177212 */ /* 0x000fe400078e33ff */
[----:B------:R-:W-:Y:S01]  /*64f0*/  SHF.R.U32.HI R5, RZ, R11, R3 ;  /* 0x0000000bff057219 */ /* 0x000fe20000011603 */
[----:B------:R-:W-:-:S03]  /*6500*/  IMAD.MOV.U32 R4, RZ, RZ, R14 ;  /* 0x000000ffff047224 */ /* 0x000fc600078e000e */
[----:B------:R-:W2:Y:S08]  /*6510*/  LDC R28, c[0x0][0x8e0] ;  /* 0x00023800ff1c7b82 */ /* 0x000eb00000000800 */
[----:B------:R-:W1:Y:S01]  /*6520*/  LDC R30, c[0x0][0x8b8] ;  /* 0x00022e00ff1e7b82 */ /* 0x000e620000000800 */
[----:B---34-:R-:W-:Y:S05]  /*6530*/  @!P0 BRA `(.L_x_128) ;  /* 0x0000000000288947 */ /* 0x018fea0003800000 */
[----:B------:R-:W3:Y:S02]  /*6540*/  LDC R3, c[0x0][0x8f4] ;  /* 0x00023d00ff037b82 */ /* 0x000ee40000000800 */
[----:B---3--:R-:W-:-:S04]  /*6550*/  IADD3 R3, P0, R14, R3, RZ ;  /* 0x000000030e037210 */ /* 0x008fc80007f1e0ff */
[----:B------:R-:W-:-:S05]  /*6560*/  IADD3.X R11, RZ, R5, RZ, P0, !PT ;  /* 0x00000005ff0b7210 */ /* 0x000fca00007fe4ff */
[----:B------:R-:W-:-:S04]  /*6570*/  IMAD.WIDE.U32 R4, R11, R20, RZ ;  /* 0x000000140b047225 */ /* 0x000fc800078e00ff */
[----:B------:R-:W-:-:S04]  /*6580*/  IMAD.WIDE.U32 R6, P0, R3, R21, R4 ;  /* 0x0000001503067225 */ /* 0x000fc80007800004 */
[----:B------:R-:W-:Y:S01]  /*6590*/  IMAD.WIDE.U32 R4, R3, R20, RZ ;  /* 0x0000001403047225 */ /* 0x000fe200078e00ff */
[----:B------:R-:W-:-:S03]  /*65a0*/  MOV R8, R7 ;  /* 0x0000000700087202 */ /* 0x000fc60000000f00 */
[----:B------:R-:W-:Y:S01]  /*65b0*/  IMAD.X R9, RZ, RZ, RZ, P0 ;  /* 0x000000ffff097224 */ /* 0x000fe200000e06ff */
[----:B------:R-:W-:-:S05]  /*65c0*/  IADD3 RZ, P0, R5, R6, RZ ;  /* 0x0000000605ff7210 */ /* 0x000fca0007f1e0ff */
[----:B------:R-:W-:-:S08]  /*65d0*/  IMAD.WIDE.U32.X R4, R11, R21, R8, P0 ;  /* 0x000000150b047225 */ /* 0x000fd000000e0408 */
.L_x_128:
[----:B------:R-:W-:Y:S01]  /*65e0*/  ISETP.NE.AND P0, PT, R2, 0x1, PT ;  /* 0x000000010200780c */ /* 0x000fe20003f05270 */
[----:B------:R-:W-:Y:S01]  /*65f0*/  IMAD.MOV R15, RZ, RZ, -R15 ;  /* 0x000000ffff0f7224 */ /* 0x000fe200078e0a0f */
[----:B-1----:R-:W-:Y:S02]  /*6600*/  SHF.R.U64 R0, R4, R27, R5 ;  /* 0x0000001b04007219 */ /* 0x002fe40000001205 */
[----:B------:R-:W-:Y:S02]  /*6610*/  LOP3.LUT R23, R10, R23, RZ, 0xc0, !PT ;  /* 0x000000170a177212 */ /* 0x000fe400078ec0ff */
[----:B------:R-:W-:Y:S01]  /*6620*/  IADD3 R5, R25, -0x1, RZ ;  /* 0xffffffff19057810 */ /* 0x000fe20007ffe0ff */
[----:B------:R-:W-:Y:S01]  /*6630*/  IMAD.MOV R3, RZ, RZ, -R0 ;  /* 0x000000ffff037224 */ /* 0x000fe200078e0a00 */
[----:B------:R-:W-:Y:S01]  /*6640*/  R2UR UR43, R31 ;  /* 0x000000001f2b72ca */ /* 0x000fe200000e0000 */
[----:B------:R-:W-:Y:S01]  /*6650*/  IMAD R23, R29, R0, R23 ;  /* 0x000000001d177224 */ /* 0x000fe200078e0217 */
[----:B------:R-:W-:Y:S01]  /*6660*/  LOP3.LUT R5, R12, R5, RZ, 0xc0, !PT ;  /* 0x000000050c057212 */ /* 0x000fe200078ec0ff */
[----:B--2---:R-:W-:Y:S01]  /*6670*/  IMAD R0, R3, R28, R14 ;  /* 0x0000001c03007224 */ /* 0x004fe200078e020e */
[----:B------:R-:W-:Y:S01]  /*6680*/  MOV R3, 0x1 ;  /* 0x0000000100037802 */ /* 0x000fe20000000f00 */
[----:B------:R-:W-:-:S02]  /*6690*/  @P0 IMAD R26, R24, R15, R13 ;  /* 0x0000000f181a0224 */ /* 0x000fc400078e020d */
[----:B------:R-:W-:Y:S02]  /*66a0*/  IMAD R0, R0, R25, R5 ;  /* 0x0000001900007224 */ /* 0x000fe400078e0205 */
[----:B------:R-:W-:-:S05]  /*66b0*/  IMAD R23, R23, R30, R26 ;  /* 0x0000001e17177224 */ /* 0x000fca00078e021a */
[----:B------:R-:W-:Y:S02]  /*66c0*/  SEL R156, R0, R23, !P0 ;  /* 0x00000017009c7207 */ /* 0x000fe40004000000 */
[----:B------:R-:W-:-:S07]  /*66d0*/  SEL R23, R23, R0, !P0 ;  /* 0x0000000017177207 */ /* 0x000fce0004000000 */
.L_x_126:
[----:B------:R-:W-:Y:S01]  /*66e0*/  UIADD3 UR50, UR51, UR50, URZ ;  /* 0x0000003233327290 */ /* 0x000fe2000fffe03f */
[----:B------:R-:W-:Y:S01]  /*66f0*/  LOP3.LUT P0, RZ, R3, 0xff, RZ, 0xc0, !PT ;  /* 0x000000ff03ff7812 */ /* 0x000fe2000780c0ff */
[----:B------:R-:W-:Y:S02]  /*6700*/  UIADD3 UR44, UR44, 0x8, URZ ;  /* 0x000000082c2c7890 */ /* 0x000fe4000fffe03f */
[----:B------:R-:W-:Y:S02]  /*6710*/  USHF.R.U32.HI UR4, URZ, 0x2, UR50 ;  /* 0x000000023f047899 */ /* 0x000fe40008011632 */
[----:B------:R-:W-:Y:S02]  /*6720*/  UISETP.GT.U32.AND UP0, UPT, UR50, 0x3, UPT ;  /* 0x000000033200788c */ /* 0x000fe4000bf04070 */
[----:B------:R-:W-:Y:S02]  /*6730*/  ULOP3.LUT UR4, UR4, 0x1, URZ, 0xc0, !UPT ;  /* 0x0000000104047892 */ /* 0x000fe4000f8ec03f */
[----:B------:R-:W-:-:S02]  /*6740*/  UISETP.LT.U32.AND UP1, UPT, UR51, 0x4, UP0 ;  /* 0x000000043300788c */ /* 0x000fc40008721070 */
[----:B------:R-:W-:Y:S02]  /*6750*/  UISETP.NE.U32.AND UP2, UPT, UR4, 0x1, UPT ;  /* 0x000000010400788c */ /* 0x000fe4000bf45070 */
[----:B------:R-:W-:Y:S02]  /*6760*/  USEL UR5, URZ, 0x1, !UP1 ;  /* 0x000000013f057887 */ /* 0x000fe4000c800000 */
[----:B------:R-:W-:Y:S02]  /*6770*/  UISETP.GT.U32.AND UP0, UPT, UR51, 0x3, !UP2 ;  /* 0x000000033300788c */ /* 0x000fe4000d704070 */
[----:B------:R-:W-:Y:S02]  /*6780*/  ULOP3.LUT UR50, UR50, 0x3, URZ, 0xc0, !UPT ;  /* 0x0000000332327892 */ /* 0x000fe4000f8ec03f */
[----:B------:R-:W-:-:S04]  /*6790*/  USEL UR4, URZ, 0x1, !UP0 ;  /* 0x000000013f047887 */ /* 0x000fc8000c000000 */
[----:B------:R-:W-:Y:S01]  /*67a0*/  ULOP3.LUT UR45, UR4, UR45, UR5, 0x96, !UPT ;  /* 0x0000002d042d7292 */ /* 0x000fe2000f8e9605 */
[----:B------:R-:W-:Y:S11]  /*67b0*/  @P0 BRA `(.L_x_129) ;  /* 0xffffffac00240947 */ /* 0x000ff6000383ffff */
[----:B------:R-:W-:-:S13]  /*67c0*/  PLOP3.LUT P0, PT, PT, PT, PT, 0x8, 0x0 ;  /* 0x000000000000781c */ /* 0x000fda0003f0e170 */
.L_x_17:
[----:B------:R-:W-:Y:S05]  /*67d0*/  @P0 BRA `(.L_x_9) ;  /* 0x0000003000180947 */ /* 0x000fea0003800000 */
[----:B------:R-:W-:Y:S01]  /*67e0*/  ULDC.64 UR6, c[0x0][0x588] ;  /* 0x0001620000067ab9 */ /* 0x000fe20000000a00 */
[----:B------:R-:W-:Y:S01]  /*67f0*/  ISETP.NE.AND.EX P1, PT, R160, RZ, PT, P1 ;  /* 0x000000ffa000720c */ /* 0x000fe20003f25310 */
[----:B------:R-:W-:-:S04]  /*6800*/  DEPBAR.LE SB0, 0x0 ;  /* 0x000080000000791a */ /* 0x000fc80000000000 */
[----:B------:R-:W-:Y:S01]  /*6810*/  ISETP.NE.U32.AND P0, PT, RZ, UR6, PT ;  /* 0x00000006ff007c0c */ /* 0x000fe2000bf05070 */
[----:B------:R-:W-:Y:S03]  /*6820*/  BSSY B0, `(.L_x_130) ;  /* 0x0000014000007945 */ /* 0x000fe60003800000 */
[----:B------:R-:W-:-:S13]  /*6830*/  ISETP.NE.AND.EX P0, PT, RZ, UR7, PT, P0 ;  /* 0x00000007ff007c0c */ /* 0x000fda000bf05300 */
[----:B------:R-:W-:Y:S05]  /*6840*/  @P0 BRA P1, `(.L_x_131) ;  /* 0x0000000000440947 */ /* 0x000fea0000800000 */
[----:B------:R-:W-:-:S04]  /*6850*/  ISETP.NE.U32.AND P0, PT, R159, RZ, PT ;  /* 0x000000ff9f00720c */ /* 0x000fc80003f05070 */
[----:B------:R-:W-:-:S13]  /*6860*/  ISETP.NE.AND.EX P0, PT, R160, RZ, PT, P0 ;  /* 0x000000ffa000720c */ /* 0x000fda0003f05300 */
[----:B------:R-:W-:Y:S05]  /*6870*/  @!P0 BRA `(.L_x_132) ;  /* 0x00000000002c8947 */ /* 0x000fea0003800000 */
[----:B------:R-:W-:-:S13]  /*6880*/  LOP3.LUT P0, RZ, R152, 0xff, RZ, 0xc0, !PT ;  /* 0x000000ff98ff7812 */ /* 0x000fda000780c0ff */
[----:B------:R-:W-:Y:S05]  /*6890*/  @!P0 BRA `(.L_x_133) ;  /* 0x0000000000108947 */ /* 0x000fea0003800000 */
[----:B-----5:R-:W-:-:S13]  /*68a0*/  FSETP.NEU.AND P0, PT, R154, RZ, PT ;  /* 0x000000ff9a00720b */ /* 0x020fda0003f0d000 */
[----:B------:R-:W-:Y:S05]  /*68b0*/  @!P0 BREAK B0 ;  /* 0x0000000000008942 */ /* 0x000fea0003800000 */
[----:B------:R-:W-:Y:S05]  /*68c0*/  @P0 BRA `(.L_x_131) ;  /* 0x0000000000240947 */ /* 0x000fea0003800000 */
[----:B------:R-:W-:Y:S05]  /*68d0*/  BRA `(.L_x_9) ;  /* 0x0000002c00d87947 */ /* 0x000fea0003800000 */
.L_x_133:
[----:B------:R-:W-:-:S04]  /*68e0*/  ISETP.NE.U32.AND P0, PT, RZ, UR6, PT ;  /* 0x00000006ff007c0c */ /* 0x000fc8000bf05070 */
[----:B------:R-:W-:-:S13]  /*68f0*/  ISETP.NE.AND.EX P0, PT, RZ, UR7, PT, P0 ;  /* 0x00000007ff007c0c */ /* 0x000fda000bf05300 */
[----:B------:R-:W-:Y:S05]  /*6900*/  @!P0 BREAK B0 ;  /* 0x0000000000008942 */ /* 0x000fea0003800000 */
[----:B------:R-:W-:Y:S05]  /*6910*/  @P0 BRA `(.L_x_131) ;  /* 0x0000000000100947 */ /* 0x000fea0003800000 */
[----:B------:R-:W-:Y:S05]  /*6920*/  BRA `(.L_x_9) ;  /* 0x0000002c00c47947 */ /* 0x000fea0003800000 */
.L_x_132:
[----:B-----5:R-:W-:-:S13]  /*6930*/  FSETP.NEU.AND P0, PT, R154, RZ, PT ;  /* 0x000000ff9a00720b */ /* 0x020fda0003f0d000 */
[----:B------:R-:W-:Y:S05]  /*6940*/  @!P0 BREAK B0 ;  /* 0x0000000000008942 */ /* 0x000fea0003800000 */
[----:B------:R-:W-:Y:S05]  /*6950*/  @!P0 BRA `(.L_x_9) ;  /* 0x0000002c00b88947 */ /* 0x000fea0003800000 */
.L_x_131:
[----:B------:R-:W-:Y:S05]  /*6960*/  BSYNC B0 ;  /* 0x0000000000007941 */ /* 0x000fea0003800000 */
.L_x_130:
[----:B------:R-:W-:-:S04]  /*6970*/  LOP3.LUT R19, R19, 0x1, RZ, 0xfc, !PT ;  /* 0x0000000113137812 */ /* 0x000fc800078efcff */
[----:B------:R-:W-:-:S13]  /*6980*/  ISETP.NE.AND P0, PT, R19, 0x3, PT ;  /* 0x000000031300780c */ /* 0x000fda0003f05270 */
[----:B------:R-:W-:Y:S05]  /*6990*/  @!P0 BRA `(.L_x_134) ;  /* 0x0000000000048947 */ /* 0x000fea0003800000 */
[----:B------:R-:W-:Y:S01]  /*69a0*/  BPT.TRAP 0x1 ;  /* 0x000000040000795c */ /* 0x000fe20000300000 */
.L_x_134:
[----:B------:R-:W3:Y:S01]  /*69b0*/  S2UR UR5, SR_CgaCtaId ;  /* 0x00000000000579c3 */ /* 0x000ee20000008800 */
[----:B------:R-:W-:Y:S02]  /*69c0*/  UMOV UR4, 0x400 ;  /* 0x0000040000047882 */ /* 0x000fe40000000000 */
[----:B---3--:R-:W-:-:S04]  /*69d0*/  ULEA UR4, UR5, UR4, 0x18 ;  /* 0x0000000405047291 */ /* 0x008fc8000f8ec03f */
[----:B------:R-:W-:-:S04]  /*69e0*/  ULEA UR4, UR36, UR4, 0x3 ;  /* 0x0000000424047291 */ /* 0x000fc8000f8e183f */
[----:B------:R-:W-:-:S04]  /*69f0*/  UIADD3 UR4, UR4, 0x60, URZ ;  /* 0x0000006004047890 */ /* 0x000fc8000fffe03f */
[----:B------:R-:W-:-:S09]  /*6a00*/  UPRMT UR4, UR5, 0x654, UR4 ;  /* 0x0000065405047896 */ /* 0x000fd20008000004 */
[----:B------:R-:W-:Y:S01]  /*6a10*/  SYNCS.ARRIVE.TRANS64.RED.A1T0 RZ, [UR4], RZ ;  /* 0x000000ffffff79a7 */ /* 0x000fe20008100404 */
[----:B------:R-:W-:Y:S05]  /*6a20*/  BRA `(.L_x_9) ;  /* 0x0000002c00847947 */ /* 0x000fea0003800000 */
.L_x_8:
[----:B------:R-:W-:Y:S01]  /*6a30*/  ULDC.64 UR4, c[0x0][0x8f8] ;  /* 0x00023e0000047ab9 */ /* 0x000fe20000000a00 */
[----:B------:R-:W-:Y:S01]  /*6a40*/  PRMT R11, RZ, 0x7610, R11 ;  /* 0x00007610ff0b7816 */ /* 0x000fe2000000000b */
[----:B------:R-:W-:Y:S01]  /*6a50*/  IMAD.MOV.U32 R7, RZ, RZ, -0x1 ;  /* 0xffffffffff077424 */ /* 0x000fe200078e00ff */
[----:B------:R-:W-:Y:S01]  /*6a60*/  ISETP.GE.U32.AND P0, PT, R16, UR4, PT ;  /* 0x0000000410007c0c */ /* 0x000fe2000bf06070 */
[----:B------:R-:W-:Y:S01]  /*6a70*/  IMAD.MOV.U32 R13, RZ, RZ, -0x1 ;  /* 0xffffffffff0d7424 */ /* 0x000fe200078e00ff */
[----:B------:R-:W-:Y:S02]  /*6a80*/  MOV R6, 0xffffffff ;  /* 0xffffffff00067802 */ /* 0x000fe40000000f00 */
[----:B------:R-:W-:-:S13]  /*6a90*/  ISETP.GE.U32.AND.EX P0, PT, R17, UR5, PT, P0 ;  /* 0x0000000511007c0c */ /* 0x000fda000bf06100 */
        /* <DEDUP_REMOVED lines=10> */
[----:B-1----:R-:W-:-:S04]  /*6b40*/  IADD3 R11, P0, R16, R7, RZ ;  /* 0x00000007100b7210 */ /* 0x002fc80007f1e0ff */
        /* <DEDUP_REMOVED lines=8> */
.L_x_136:
[-CC-:B------:R-:W-:Y:S01]  /*6bd0*/  SHF.R.U64 R20, R14, R24.reuse, R15.reuse ;  /* 0x000000180e147219 */ /* 0x180fe2000000120f */
[----:B------:R-:W1:Y:S01]  /*6be0*/  LDC R28, c[0x0][0x8c0] ;  /* 0x00023000ff1c7b82 */ /* 0x000e620000000800 */
[----:B------:R-:W-:Y:S01]  /*6bf0*/  SHF.R.U32.HI R6, RZ, R24, R15 ;  /* 0x00000018ff067219 */ /* 0x000fe2000001160f */
[----:B------:R-:W-:Y:S01]  /*6c00*/  ULDC UR4, c[0x0][0x150] ;  /* 0x0000540000047ab9 */ /* 0x000fe20000000800 */
[----:B------:R-:W-:Y:S02]  /*6c10*/  IADD3 R9, P0, RZ, -R20, RZ ;  /* 0x80000014ff097210 */ /* 0x000fe40007f1e0ff */
[----:B------:R-:W-:Y:S02]  /*6c20*/  I2FP.F32.U32 R11, R8 ;  /* 0x00000008000b7245 */ /* 0x000fe40000201000 */
[----:B------:R-:W-:Y:S01]  /*6c30*/  MOV R13, 0xffffffff ;  /* 0xffffffff000d7802 */ /* 0x000fe20000000f00 */
[----:B------:R-:W2:Y:S01]  /*6c40*/  LDC.64 R30, c[0x0][0x8e8] ;  /* 0x00023a00ff1e7b82 */ /* 0x000ea20000000a00 */
[----:B------:R-:W-:-:S02]  /*6c50*/  IMAD.X R7, RZ, RZ, ~R6, P0 ;  /* 0x000000ffff077224 */ /* 0x000fc400000e0e06 */
[----:B------:R-:W-:Y:S01]  /*6c60*/  FMUL R11, R11, UR4 ;  /* 0x000000040b0b7c20 */ /* 0x000fe20008400000 */
[----:B------:R-:W-:Y:S01]  /*6c70*/  ULDC UR4, c[0x0][0x154] ;  /* 0x0000550000047ab9 */ /* 0x000fe20000000800 */
[-C--:B------:R-:W-:Y:S02]  /*6c80*/  IMAD R12, R7, R26.reuse, RZ ;  /* 0x0000001a070c7224 */ /* 0x080fe400078e02ff */
[C---:B------:R-:W-:Y:S01]  /*6c90*/  IMAD.WIDE.U32 R6, R9.reuse, R26, R16 ;  /* 0x0000001a09067225 */ /* 0x040fe200078e0010 */
[----:B------:R-:W3:Y:S01]  /*6ca0*/  LDC R24, c[0x0][0x8b0] ;  /* 0x00022c00ff187b82 */ /* 0x000ee20000000800 */
[----:B------:R-:W4:Y:S02]  /*6cb0*/  F2I.U32.TRUNC.NTZ R11, R11 ;  /* 0x0000000b000b7305 */ /* 0x000f24000020f000 */
[----:B------:R-:W-:-:S05]  /*6cc0*/  IMAD R9, R9, R27, R12 ;  /* 0x0000001b09097224 */ /* 0x000fca00078e020c */
[----:B------:R-:W-:Y:S01]  /*6cd0*/  IADD3 R7, R7, R9, RZ ;  /* 0x0000000907077210 */ /* 0x000fe20007ffe0ff */
[----:B------:R-:W3:Y:S03]  /*6ce0*/  LDC R25, c[0x0][0x148] ;  /* 0x00005200ff197b82 */ /* 0x000ee60000000800 */
[--C-:B-1----:R-:W-:Y:S02]  /*6cf0*/  SHF.R.U64 R14, R6, R28, R7.reuse ;  /* 0x0000001c060e7219 */ /* 0x102fe40000001207 */
[----:B------:R-:W-:Y:S02]  /*6d00*/  I2FP.F32.U32 R6, R10 ;  /* 0x0000000a00067245 */ /* 0x000fe40000201000 */
[----:B--2---:R-:W-:Y:S01]  /*6d10*/  ISETP.NE.U32.AND P0, PT, R30, RZ, PT ;  /* 0x000000ff1e00720c */ /* 0x004fe20003f05070 */
[----:B------:R-:W1:Y:S01]  /*6d20*/  LDC R9, c[0x0][0x144] ;  /* 0x00005100ff097b82 */ /* 0x000e620000000800 */
[----:B------:R-:W-:Y:S01]  /*6d30*/  SHF.R.U32.HI R7, RZ, R28, R7 ;  /* 0x0000001cff077219 */ /* 0x000fe20000011607 */
[----:B------:R-:W-:Y:S01]  /*6d40*/  FMUL R12, R6, UR4 ;  /* 0x00000004060c7c20 */ /* 0x000fe20008400000 */
[----:B------:R-:W-:Y:S01]  /*6d50*/  ISETP.NE.AND.EX P0, PT, R31, RZ, PT, P0 ;  /* 0x000000ff1f00720c */ /* 0x000fe20003f05300 */
[----:B------:R-:W-:Y:S01]  /*6d60*/  ULDC UR4, c[0x0][0x900] ;  /* 0x0002400000047ab9 */ /* 0x000fe20000000800 */
[----:B----4-:R-:W-:Y:S01]  /*6d70*/  IMAD.MOV R11, RZ, RZ, -R11 ;  /* 0x000000ffff0b7224 */ /* 0x010fe200078e0a0b */
[----:B------:R-:W-:-:S02]  /*6d80*/  SHF.L.U32 R32, R13, UR4, RZ ;  /* 0x000000040d207c19 */ /* 0x000fc400080006ff */
[----:B------:R-:W2:Y:S01]  /*6d90*/  LDC R26, c[0x0][0x8a8] ;  /* 0x00022a00ff1a7b82 */ /* 0x000ea20000000800 */
[-CC-:B---3--:R-:W-:Y:S02]  /*6da0*/  SHF.R.U64 R21, R14, R24.reuse, R7.reuse ;  /* 0x000000180e157219 */ /* 0x188fe40000001207 */
[----:B------:R-:W-:Y:S02]  /*6db0*/  SHF.R.U32.HI R6, RZ, R24, R7 ;  /* 0x00000018ff067219 */ /* 0x000fe40000011607 */
[----:B------:R3:W4:Y:S02]  /*6dc0*/  F2I.U32.TRUNC.NTZ R24, R12 ;  /* 0x0000000c00187305 */ /* 0x000724000020f000 */
[--C-:B------:R-:W-:Y:S01]  /*6dd0*/  SHF.R.U64 R23, R21, UR4, R6.reuse ;  /* 0x0000000415177c19 */ /* 0x100fe20008001206 */
[----:B------:R-:W2:Y:S01]  /*6de0*/  LDC R27, c[0x0][0x8f0] ;  /* 0x00023c00ff1b7b82 */ /* 0x000ea20000000800 */
[----:B------:R-:W-:-:S03]  /*6df0*/  SHF.R.U32.HI R7, RZ, UR4, R6 ;  /* 0x00000004ff077c19 */ /* 0x000fc60008011606 */
[----:B------:R-:W-:-:S04]  /*6e00*/  IMAD.MOV.U32 R6, RZ, RZ, R23 ;  /* 0x000000ffff067224 */ /* 0x000fc800078e0017 */
[----:B------:R-:W2:Y:S01]  /*6e10*/  LDC R29, c[0x0][0x8e0] ;  /* 0x00023800ff1d7b82 */ /* 0x000ea20000000800 */
[----:B-1----:R-:W-:-:S07]  /*6e20*/  IMAD R28, R9, R11, R8 ;  /* 0x0000000b091c7224 */ /* 0x002fce00078e0208 */
        /* <DEDUP_REMOVED lines=12> */
.L_x_137:
[----:B------:R-:W-:Y:S01]  /*6ef0*/  ISETP.NE.AND P0, PT, R2, 0x1, PT ;  /* 0x000000010200780c */ /* 0x000fe20003f05270 */
[----:B------:R-:W-:Y:S01]  /*6f00*/  USHF.L.U32 UR4, UR38, UR4, URZ ;  /* 0x0000000426047299 */ /* 0x000fe2000800063f */
[----:B------:R-:W-:Y:S01]  /*6f10*/  LOP3.LUT R32, RZ, R32, RZ, 0x33, !PT ;  /* 0x00000020ff207212 */ /* 0x000fe200078e33ff */
[----:B------:R-:W-:Y:S01]  /*6f20*/  IMAD.MOV R24, RZ, RZ, -R24 ;  /* 0x000000ffff187224 */ /* 0x000fe200078e0a18 */
[----:B--2---:R-:W-:Y:S01]  /*6f30*/  SHF.R.U64 R7, R6, R27, R7 ;  /* 0x0000001b06077219 */ /* 0x004fe20000001207 */
[----:B------:R-:W-:Y:S01]  /*6f40*/  IMAD.MOV.U32 R13, RZ, RZ, R20 ;  /* 0x000000ffff0d7224 */ /* 0x000fe200078e0014 */
[----:B------:R-:W-:Y:S02]  /*6f50*/  LOP3.LUT R6, R21, R32, RZ, 0xc0, !PT ;  /* 0x0000002015067212 */ /* 0x000fe400078ec0ff */
[----:B------:R-:W-:Y:S01]  /*6f60*/  IADD3 R9, R26, -0x1, RZ ;  /* 0xffffffff1a097810 */ /* 0x000fe20007ffe0ff */
[----:B------:R-:W-:Y:S01]  /*6f70*/  IMAD.MOV R8, RZ, RZ, -R7 ;  /* 0x000000ffff087224 */ /* 0x000fe200078e0a07 */
[----:B------:R-:W-:Y:S01]  /*6f80*/  MOV R11, 0x1 ;  /* 0x00000001000b7802 */ /* 0x000fe20000000f00 */
[----:B------:R-:W-:Y:S01]  /*6f90*/  IMAD R7, R7, UR4, R6 ;  /* 0x0000000407077c24 */ /* 0x000fe2000f8e0206 */
[----:B------:R-:W-:Y:S01]  /*6fa0*/  LOP3.LUT R9, R14, R9, RZ, 0xc0, !PT ;  /* 0x000000090e097212 */ /* 0x000fe200078ec0ff */
[----:B------:R-:W-:-:S02]  /*6fb0*/  @P0 IMAD R28, R25, R24, R10 ;  /* 0x00000018191c0224 */ /* 0x000fc400078e020a */
[----:B------:R-:W-:Y:S02]  /*6fc0*/  IMAD R6, R8, R29, R23 ;  /* 0x0000001d08067224 */ /* 0x000fe400078e0217 */
[----:B-1----:R-:W-:Y:S02]  /*6fd0*/  IMAD R7, R7, R33, R28 ;  /* 0x0000002107077224 */ /* 0x002fe400078e021c */
[----:B------:R-:W-:-:S05]  /*6fe0*/  IMAD R8, R6, R26, R9 ;  /* 0x0000001a06087224 */ /* 0x000fca00078e0209 */
[----:B------:R-:W-:Y:S02]  /*6ff0*/  SEL R6, R8, R7, !P0 ;  /* 0x0000000708067207 */ /* 0x000fe40004000000 */
[----:B------:R-:W-:-:S07]  /*7000*/  SEL R7, R7, R8, !P0 ;  /* 0x0000000807077207 */ /* 0x000fce0004000000 */
.L_x_135:
[----:B------:R-:W-:-:S08]  /*7010*/  NOP ;  /* 0x0000000000007918 */ /* 0x000fd00000000000 */
[----:B------:R-:W1:-:S00]  /*7020*/  USETMAXREG.DEALLOC.CTAPOOL 0x28 ;  /* 0x00000028000079c8 */ /* 0x000e4000080e0500 */
[----:B-1----:R-:W-:-:S13]  /*7030*/  ISETP.NE.AND P0, PT, R0, 0x1, PT ;  /* 0x000000010000780c */ /* 0x002fda0003f05270 */
[----:B------:R-:W-:Y:S05]  /*7040*/  @!P0 BRA `(.L_x_9) ;  /* 0x0000002400fc8947 */ /* 0x000fea0003800000 */
[----:B------:R-:W-:Y:S05]  /*7050*/  @!P3 BRA `(.L_x_138) ;  /* 0x000000180018b947 */ /* 0x000fea0003800000 */
[----:B------:R-:W-:-:S04]  /*7060*/  PRMT R3, R3, 0x9910, RZ ;  /* 0x0000991003037816 */ /* 0x000fc800000000ff */
[----:B------:R-:W-:-:S04]  /*7070*/  ISETP.NE.AND P0, PT, R3, RZ, PT ;  /* 0x000000ff0300720c */ /* 0x000fc80003f05270 */
[----:B------:R-:W-:-:S13]  /*7080*/  ISETP.NE.OR P0, PT, R0, 0x2, !P0 ;  /* 0x000000020000780c */ /* 0x000fda0004705670 */
[----:B------:R-:W-:Y:S05]  /*7090*/  @P0 BRA `(.L_x_9) ;  /* 0x0000002400e80947 */ /* 0x000fea0003800000 */
[----:B------:R-:W-:-:S13]  /*70a0*/  LOP3.LUT P1, RZ, R11, 0xff, RZ, 0xc0, !PT ;  /* 0x000000ff0bff7812 */ /* 0x000fda000782c0ff */
[----:B------:R-:W-:Y:S05]  /*70b0*/  @!P1 BRA `(.L_x_139) ;  /* 0x0000000000189947 */ /* 0x000fea0003800000 */
[----:B------:R-:W-:Y:S01]  /*70c0*/  UMOV UR4, 0x400 ;  /* 0x0000040000047882 */ /* 0x000fe20000000000 */
[----:B------:R-:W-:Y:S01]  /*70d0*/  MOV R0, RZ ;  /* 0x000000ff00007202 */ /* 0x000fe20000000f00 */
[----:B------:R-:W-:-:S03]  /*70e0*/  ULEA UR4, UR37, UR4, 0x18 ;  /* 0x0000000425047291 */ /* 0x000fc6000f8ec03f */
[----:B------:R-:W-:-:S06]  /*70f0*/  SHF.L.U32 R0, R0, 0x1f, RZ ;  /* 0x0000001f00007819 */ /* 0x000fcc00000006ff */
[----:B------:R-:W1:Y:S02]  /*7100*/  SYNCS.PHASECHK.TRANS64.TRYWAIT P0, [UR4+0x88], R0 ;  /* 0x00008800ff0075a7 */ /* 0x000e640008000144 */
[----:B-1----:R-:W-:Y:S05]  /*7110*/  @!P0 BRA `(.L_x_140) ;  /* 0x0000002800a08947 */ /* 0x002fea0003800000 */
.L_x_139:
[----:B------:R-:W-:Y:S01]  /*7120*/  PRMT R8, RZ, 0x7610, R8 ;  /* 0x00007610ff087816 */ /* 0x000fe20000000008 */
[----:B------:R-:W-:Y:S06]  /*7130*/  @P2 BRA `(.L_x_141) ;  /* 0x0000000000242947 */ /* 0x000fec0003800000 */
[----:B------:R-:W-:Y:S02]  /*7140*/  ULDC.64 UR4, c[0x0][0x588] ;  /* 0x0001620000047ab9 */ /* 0x000fe40000000a00 */
[----:B------:R-:W-:-:S04]  /*7150*/  ISETP.NE.U32.AND P0, PT, RZ, UR4, PT ;  /* 0x00000004ff007c0c */ /* 0x000fc8000bf05070 */
[----:B------:R-:W-:-:S13]  /*7160*/  ISETP.NE.AND.EX P0, PT, RZ, UR5, PT, P0 ;  /* 0x00000005ff007c0c */ /* 0x000fda000bf05300 */
[----:B------:R-:W-:Y:S05]  /*7170*/  @!P0 BRA `(.L_x_142) ;  /* 0x00000000000c8947 */ /* 0x000fea0003800000 */
[----:B------:R2:W5:Y:S01]  /*7180*/  LDG.E R12, desc[UR48][R4.64] ;  /* 0x00000030040c7981 */ /* 0x000562000c1e1900 */
[----:B------:R-:W-:Y:S01]  /*7190*/  IMAD.MOV.U32 R8, RZ, RZ, 0x1 ;  /* 0x00000001ff087424 */ /* 0x000fe200078e00ff */
[----:B------:R-:W-:Y:S06]  /*71a0*/  BRA `(.L_x_141) ;  /* 0x0000000000087947 */ /* 0x000fec0003800000 */
.L_x_142:
[----:B------:R-:W3:Y:S01]  /*71b0*/  LDC R12, c[0x0][0x580] ;  /* 0x00016000ff0c7b82 */ /* 0x000ee20000000800 */
[----:B------:R-:W-:-:S07]  /*71c0*/  MOV R8, 0x1 ;  /* 0x0000000100087802 */ /* 0x000fce0000000f00 */
.L_x_141:
[----:B------:R-:W-:Y:S05]  /*71d0*/  @!P1 BRA `(.L_x_143) ;  /* 0x0000001400409947 */ /* 0x000fea0003800000 */
[----:B-1----:R-:W1:Y:S01]  /*71e0*/  LDC R3, c[0x0][0x8a8] ;  /* 0x00022a00ff037b82 */ /* 0x002e620000000800 */
[----:B------:R-:W-:Y:S01]  /*71f0*/  IMAD.MOV.U32 R0, RZ, RZ, -0x1 ;  /* 0xffffffffff007424 */ /* 0x000fe200078e00ff */
[----:B------:R-:W-:Y:S01]  /*7200*/  ULDC UR4, c[0x0][0x900] ;  /* 0x0002400000047ab9 */ /* 0x000fe20000000800 */
[----:B------:R-:W-:Y:S01]  /*7210*/  LOP3.LUT R9, R19, 0x2, RZ, 0xfc, !PT ;  /* 0x0000000213097812 */ /* 0x000fe200078efcff */
[----:B------:R-:W-:Y:S02]  /*7220*/  USHF.L.U32 UR21, UR38, UR4, URZ ;  /* 0x0000000426157299 */ /* 0x000fe4000800063f */
[----:B------:R-:W-:Y:S01]  /*7230*/  SHF.L.U32 R0, R0, UR4, RZ ;  /* 0x0000000400007c19 */ /* 0x000fe200080006ff */
[----:B------:R-:W-:Y:S01]  /*7240*/  ULDC.64 UR22, c[0x0][0x198] ;  /* 0x0000660000167ab9 */ /* 0x000fe20000000a00 */
[----:B------:R-:W-:Y:S01]  /*7250*/  ULDC.64 UR4, c[0x0][0x588] ;  /* 0x0001620000047ab9 */ /* 0x000fe20000000a00 */
[----:B------:R-:W-:Y:S01]  /*7260*/  ULDC.64 UR6, c[0x0][0x8f8] ;  /* 0x00023e0000067ab9 */ /* 0x000fe20000000a00 */
[----:B------:R-:W-:Y:S01]  /*7270*/  LOP3.LUT R0, RZ, R0, RZ, 0x33, !PT ;  /* 0x00000000ff007212 */ /* 0x000fe200078e33ff */
[----:B------:R-:W-:Y:S01]  /*7280*/  ULDC.64 UR14, c[0x0][0x590] ;  /* 0x00016400000e7ab9 */ /* 0x000fe20000000a00 */
[----:B-1----:R-:W-:-:S07]  /*7290*/  IADD3 R3, R3, -0x1, RZ ;  /* 0xffffffff03037810 */ /* 0x002fce0007ffe0ff */
.L_x_199:
[----:B------:R-:W-:Y:S02]  /*72a0*/  ISETP.NE.U32.AND P0, PT, RZ, UR14, PT ;  /* 0x0000000eff007c0c */ /* 0x000fe4000bf05070 */
[----:B------:R-:W-:Y:S02]  /*72b0*/  R2UR UR43, R7 ;  /* 0x00000000072b72ca */ /* 0x000fe400000e0000 */
[----:B------:R-:W-:Y:S02]  /*72c0*/  R2UR UR42, R6 ;  /* 0x00000000062a72ca */ /* 0x000fe400000e0000 */
[----:B------:R-:W-:-:S09]  /*72d0*/  ISETP.NE.AND.EX P0, PT, RZ, UR15, PT, P0 ;  /* 0x0000000fff007c0c */ /* 0x000fd2000bf05300 */
[----:B------:R-:W-:Y:S02]  /*72e0*/  USHF.L.U32 UR43, UR43, 0x7, URZ ;  /* 0x000000072b2b7899 */ /* 0x000fe4000800063f */
[----:B------:R-:W-:Y:S02]  /*72f0*/  USHF.L.U32 UR42, UR42, 0x8, URZ ;  /* 0x000000082a2a7899 */ /* 0x000fe4000800063f */
[----:B---34-:R-:W-:Y:S10]  /*7300*/  @!P0 BRA `(.L_x_144) ;  /* 0x00000000002c8947 */ /* 0x018ff40003800000 */
[----:B------:R-:W-:-:S04]  /*7310*/  ISETP.NE.U32.AND P1, PT, RZ, UR4, PT ;  /* 0x00000004ff007c0c */ /* 0x000fc8000bf25070 */
[----:B------:R-:W-:-:S13]  /*7320*/  ISETP.NE.AND.EX P1, PT, RZ, UR5, PT, P1 ;  /* 0x00000005ff007c0c */ /* 0x000fda000bf25310 */
[----:B------:R-:W-:Y:S05]  /*7330*/  @!P1 BRA `(.L_x_145) ;  /* 0x0000000000189947 */ /* 0x000fea0003800000 */
[----:B--2---:R-:W1:Y:S01]  /*7340*/  LDC.64 R4, c[0x0][0x588] ;  /* 0x00016200ff047b82 */ /* 0x004e620000000a00 */
[----:B------:R-:W-:-:S04]  /*7350*/  IMAD R7, R13, UR14, RZ ;  /* 0x0000000e0d077c24 */ /* 0x000fc8000f8e02ff */
[----:B-1----:R-:W-:-:S05]  /*7360*/  IMAD.WIDE R4, R7, 0x4, R4 ;  /* 0x0000000407047825 */ /* 0x002fca00078e0204 */
[----:B---3-5:R4:W5:Y:S01]  /*7370*/  LDG.E R12, desc[UR48][R4.64] ;  /* 0x00000030040c7981 */ /* 0x028962000c1e1900 */
[----:B------:R-:W-:Y:S01]  /*7380*/  IMAD.MOV.U32 R8, RZ, RZ, 0x1 ;  /* 0x00000001ff087424 */ /* 0x000fe200078e00ff */
[----:B------:R-:W-:Y:S06]  /*7390*/  BRA `(.L_x_144) ;  /* 0x0000000000087947 */ /* 0x000fec0003800000 */
.L_x_145:
[----:B---3-5:R-:W1:Y:S01]  /*73a0*/  LDC R12, c[0x0][0x580] ;  /* 0x00016000ff0c7b82 */ /* 0x028e620000000800 */
[----:B------:R-:W-:-:S07]  /*73b0*/  MOV R8, 0x1 ;  /* 0x0000000100087802 */ /* 0x000fce0000000f00 */
.L_x_144:
[----:B------:R-:W-:Y:S05]  /*73c0*/  @!P0 BRA `(.L_x_146) ;  /* 0x00000000001c8947 */ /* 0x000fea0003800000 */
[----:B------:R-:W-:-:S13]  /*73d0*/  LOP3.LUT P2, RZ, R8, 0xff, RZ, 0xc0, !PT ;  /* 0x000000ff08ff7812 */ /* 0x000fda000784c0ff */
[----:B--2-4-:R-:W2:Y:S02]  /*73e0*/  @!P2 LDC.64 R4, c[0x0][0x588] ;  /* 0x00016200ff04ab82 */ /* 0x014ea40000000a00 */
[----:B--2---:R-:W-:-:S04]  /*73f0*/  @!P2 ISETP.NE.U32.AND P0, PT, R4, RZ, PT ;  /* 0x000000ff0400a20c */ /* 0x004fc80003f05070 */
[----:B------:R-:W-:Y:S02]  /*7400*/  @!P2 ISETP.NE.AND.EX P1, PT, R5, RZ, PT, P0 ;  /* 0x000000ff0500a20c */ /* 0x000fe40003f25300 */
[----:B-1-3-5:R-:W-:Y:S02]  /*7410*/  @P2 FSETP.EQ.AND P0, PT, R12, RZ, PT ;  /* 0x000000ff0c00220b */ /* 0x02afe40003f02000 */
[----:B------:R-:W-:Y:S01]  /*7420*/  @!P2 PLOP3.LUT P0, PT, P1, PT, PT, 0x8, 0x0 ;  /* 0x000000000000a81c */ /* 0x000fe20000f0e170 */
[----:B------:R-:W-:-:S12]  /*7430*/  BRA `(.L_x_147) ;  /* 0x0000000000047947 */ /* 0x000fd80003800000 */
.L_x_146:
[----:B-1-3-5:R-:W-:-:S13]  /*7440*/  FSETP.EQ.AND P0, PT, R12, RZ, PT ;  /* 0x000000ff0c00720b */ /* 0x02afda0003f02000 */
.L_x_147:
[----:B------:R-:W-:Y:S02]  /*7450*/  ISETP.NE.AND P2, PT, R9, 0x3, PT ;  /* 0x000000030900780c */ /* 0x000fe40003f45270 */
[----:B------:R-:W-:-:S04]  /*7460*/  ELECT P1, URZ, PT ;  /* 0x00000000003f782f */ /* 0x000fc80003820000 */
[----:B------:R-:W-:-:S07]  /*7470*/  PLOP3.LUT P0, PT, P1, P0, PT, 0x20, 0x0 ;  /* 0x000000000000781c */ /* 0x000fce0000f00470 */
[----:B------:R-:W-:Y:S06]  /*7480*/  @!P2 BRA `(.L_x_148) ;  /* 0x000000000004a947 */ /* 0x000fec0003800000 */
[----:B------:R-:W-:Y:S01]  /*7490*/  BPT.TRAP 0x1 ;  /* 0x000000040000795c */ /* 0x000fe20000300000 */
.L_x_148:
[----:B------:R-:W1:Y:S01]  /*74a0*/  S2UR UR37, SR_CgaCtaId ;  /* 0x00000000002579c3 */ /* 0x000e620000008800 */
[----:B------:R-:W-:Y:S01]  /*74b0*/  UMOV UR13, 0x400 ;  /* 0x00000400000d7882 */ /* 0x000fe20000000000 */
[----:B--2-4-:R-:W-:-:S05]  /*74c0*/  IMAD.MOV.U32 R4, RZ, RZ, 0x1 ;  /* 0x00000001ff047424 */ /* 0x014fca00078e00ff */
[----:B------:R-:W-:Y:S01]  /*74d0*/  SHF.L.U32 R4, R4, 0x1f, RZ ;  /* 0x0000001f04047819 */ /* 0x000fe200000006ff */
[----:B-1----:R-:W-:-:S09]  /*74e0*/  ULEA UR13, UR37, UR13, 0x18 ;  /* 0x0000000d250d7291 */ /* 0x002fd2000f8ec03f */
[----:B------:R-:W1:Y:S02]  /*74f0*/  SYNCS.PHASECHK.TRANS64.TRYWAIT P1, [UR13+0x60], R4 ;  /* 0x00006004ff0075a7 */ /* 0x000e64000802014d */
[----:B-1----:R-:W-:Y:S05]  /*7500*/  @!P1 BRA `(.L_x_149) ;  /* 0x0000002400bc9947 */ /* 0x002fea0003800000 */
.L_x_235:
[----:B------:R-:W-:Y:S04]  /*7510*/  BSSY B0, `(.L_x_150) ;  /* 0x000000e000007945 */ /* 0x000fe80003800000 */
[----:B------:R-:W-:Y:S05]  /*7520*/  @!P0 BRA `(.L_x_151) ;  /* 0x0000000000308947 */ /* 0x000fea0003800000 */
[----:B------:R-:W-:Y:S01]  /*7530*/  R2UR UR44, R13 ;  /* 0x000000000d2c72ca */ /* 0x000fe200000e0000 */
[----:B------:R-:W-:Y:S02]  /*7540*/  UIADD3 UR8, UP0, UR22, 0x3f0, URZ ;  /* 0x000003f016087890 */ /* 0x000fe4000ff1e03f */
[----:B------:R-:W-:Y:S02]  /*7550*/  UIADD3 UR40, UR13, 0x200, URZ ;  /* 0x000002000d287890 */ /* 0x000fe4000fffe03f */
[----:B------:R-:W-:Y:S02]  /*7560*/  UIADD3 UR41, UR13, 0x40, URZ ;  /* 0x000000400d297890 */ /* 0x000fe4000fffe03f */
[----:B------:R-:W-:Y:S01]  /*7570*/  UIADD3.X UR9, URZ, UR23, URZ, UP0, !UPT ;  /* 0x000000173f097290 */ /* 0x000fe200087fe43f */
[----:B------:R-:W-:Y:S01]  /*7580*/  UMOV UR10, 0x0 ;  /* 0x00000000000a7882 */ /* 0x000fe20000000000 */
[----:B------:R-:W-:-:S07]  /*7590*/  UMOV UR11, 0x10000000 ;  /* 0x10000000000b7882 */ /* 0x000fce0000000000 */
[----:B------:R2:W-:Y:S02]  /*75a0*/  UTMALDG.3D [UR40], [UR8], desc[UR10] ;  /* 0x00000a28080075b4 */ /* 0x0005e40008011000 */
[----:B--2---:R-:W-:Y:S05]  /*75b0*/  @!P2 BRA `(.L_x_152) ;  /* 0x000000000004a947 */ /* 0x004fea0003800000 */
[----:B------:R-:W-:Y:S01]  /*75c0*/  BPT.TRAP 0x1 ;  /* 0x000000040000795c */ /* 0x000fe20000300000 */
.L_x_152:
[----:B-1----:R-:W1:Y:S02]  /*75d0*/  LDC R5, c[0x0][0x800] ;  /* 0x00020000ff057b82 */ /* 0x002e640000000800 */
[----:B-1----:R2:W-:Y:S02]  /*75e0*/  SYNCS.ARRIVE.TRANS64.RED.A0TR RZ, [UR13+0x40], R5 ;  /* 0x00004005ffff79a7 */ /* 0x0025e4000830040d */
.L_x_151:
[----:B------:R-:W-:Y:S05]  /*75f0*/  BSYNC B0 ;  /* 0x0000000000007941 */ /* 0x000fea0003800000 */
.L_x_150:
[----:B------:R-:W-:Y:S05]  /*7600*/  @!P2 BRA `(.L_x_153) ;  /* 0x000000000004a947 */ /* 0x000fea0003800000 */
[----:B------:R-:W-:Y:S01]  /*7610*/  BPT.TRAP 0x1 ;  /* 0x000000040000795c */ /* 0x000fe20000300000 */
.L_x_153:
[----:B------:R-:W-:-:S04]  /*7620*/  UIADD3 UR33, UR13, 0x40, URZ ;  /* 0x000000400d217890 */ /* 0x000fc8000fffe03f */
[----:B------:R-:W-:-:S09]  /*7630*/  UPRMT UR16, UR37, 0x654, UR33 ;  /* 0x0000065425107896 */ /* 0x000fd20008000021 */
[----:B------:R-:W-:Y:S01]  /*7640*/  SYNCS.ARRIVE.TRANS64.RED.A1T0 RZ, [UR16], RZ ;  /* 0x000000ffffff79a7 */ /* 0x000fe20008100410 */
[----:B------:R-:W-:Y:S05]  /*7650*/  @!P2 BRA `(.L_x_154) ;  /* 0x000000000004a947 */ /* 0x000fea0003800000 */
[----:B------:R-:W-:Y:S01]  /*7660*/  BPT.TRAP 0x1 ;  /* 0x000000040000795c */ /* 0x000fe20000300000 */
.L_x_154:
[----:B------:R-:W3:Y:S02]  /*7670*/  SYNCS.PHASECHK.TRANS64.TRYWAIT P1, [UR13+0x68], R4 ;  /* 0x00006804ff0075a7 */ /* 0x000ee4000802014d */
[----:B---3--:R-:W-:Y:S05]  /*7680*/  @!P1 BRA `(.L_x_155) ;  /* 0x0000002400749947 */ /* 0x008fea0003800000 */
.L_x_236:
[----:B------:R-:W-:Y:S04]  /*7690*/  BSSY B0, `(.L_x_156) ;  /* 0x0000010000007945 */ /* 0x000fe80003800000 */
[----:B------:R-:W-:Y:S05]  /*76a0*/  @!P0 BRA `(.L_x_157) ;  /* 0x0000000000388947 */ /* 0x000fea0003800000 */
[----:B------:R-:W-:Y:S01]  /*76b0*/  UIADD3 UR18, UP0, UR22, 0x3f0, URZ ;  /* 0x000003f016127890 */ /* 0x000fe2000ff1e03f */
[----:B------:R-:W-:Y:S01]  /*76c0*/  R2UR UR12, R13 ;  /* 0x000000000d0c72ca */ /* 0x000fe200000e0000 */
[----:B------:R-:W-:Y:S02]  /*76d0*/  UIADD3 UR10, UR42, 0x20, URZ ;  /* 0x000000202a0a7890 */ /* 0x000fe4000fffe03f */
[----:B------:R-:W-:Y:S02]  /*76e0*/  UIADD3 UR8, UR13, 0x2200, URZ ;  /* 0x000022000d087890 */ /* 0x000fe4000fffe03f */
[----:B------:R-:W-:Y:S02]  /*76f0*/  UIADD3 UR9, UR13, 0x48, URZ ;  /* 0x000000480d097890 */ /* 0x000fe4000fffe03f */
[----:B------:R-:W-:Y:S01]  /*7700*/  UIADD3.X UR19, URZ, UR23, URZ, UP0, !UPT ;  /* 0x000000173f137290 */ /* 0x000fe200087fe43f */
[----:B------:R-:W-:Y:S01]  /*7710*/  UMOV UR24, 0x0 ;  /* 0x0000000000187882 */ /* 0x000fe20000000000 */
[----:B------:R-:W-:Y:S01]  /*7720*/  UMOV UR25, 0x10000000 ;  /* 0x1000000000197882 */ /* 0x000fe20000000000 */
[----:B------:R-:W-:-:S06]  /*7730*/  UMOV UR11, UR43 ;  /* 0x0000002b000b7c82 */ /* 0x000fcc0008000000 */
[----:B------:R3:W-:Y:S02]  /*7740*/  UTMALDG.3D [UR8], [UR18], desc[UR24] ;  /* 0x00001808120075b4 */ /* 0x0007e40008011000 */
[----:B---3--:R-:W-:Y:S05]  /*7750*/  @!P2 BRA `(.L_x_158) ;  /* 0x000000000004a947 */ /* 0x008fea0003800000 */
[----:B------:R-:W-:Y:S01]  /*7760*/  BPT.TRAP 0x1 ;  /* 0x000000040000795c */ /* 0x000fe20000300000 */
.L_x_158:
[----:B-12---:R-:W1:Y:S02]  /*7770*/  LDC R5, c[0x0][0x800] ;  /* 0x00020000ff057b82 */ /* 0x006e640000000800 */
[----:B-1----:R3:W-:Y:S02]  /*7780*/  SYNCS.ARRIVE.TRANS64.RED.A0TR RZ, [UR13+0x48], R5 ;  /* 0x00004805ffff79a7 */ /* 0x0027e4000830040d */
.L_x_157:
[----:B------:R-:W-:Y:S05]  /*7790*/  BSYNC B0 ;  /* 0x0000000000007941 */ /* 0x000fea0003800000 */
.L_x_156:
[----:B------:R-:W-:Y:S05]  /*77a0*/  @!P2 BRA `(.L_x_159) ;  /* 0x000000000004a947 */ /* 0x000fea0003800000 */
[----:B------:R-:W-:Y:S01]  /*77b0*/  BPT.TRAP 0x1 ;  /* 0x000000040000795c */ /* 0x000fe20000300000 */
.L_x_159:
[----:B------:R-:W-:-:S04]  /*77c0*/  UIADD3 UR25, UR13, 0x48, URZ ;  /* 0x000000480d197890 */ /* 0x000fc8000fffe03f */
[----:B------:R-:W-:-:S09]  /*77d0*/  UPRMT UR18, UR37, 0x654, UR25 ;  /* 0x0000065425127896 */ /* 0x000fd20008000019 */
[----:B------:R-:W-:Y:S01]  /*77e0*/  SYNCS.ARRIVE.TRANS64.RED.A1T0 RZ, [UR18], RZ ;  /* 0x000000ffffff79a7 */ /* 0x000fe20008100412 */
[----:B------:R-:W-:Y:S05]  /*77f0*/  @!P2 BRA `(.L_x_160) ;  /* 0x000000000004a947 */ /* 0x000fea0003800000 */
[----:B------:R-:W-:Y:S01]  /*7800*/  BPT.TRAP 0x1 ;  /* 0x000000040000795c */ /* 0x000fe20000300000 */
.L_x_160:
[----:B------:R-:W4:Y:S02]  /*7810*/  SYNCS.PHASECHK.TRANS64.TRYWAIT P1, [UR13+0x70], R4 ;  /* 0x00007004ff0075a7 */ /* 0x000f24000802014d */
[----:B----4-:R-:W-:Y:S05]  /*7820*/  @!P1 BRA `(.L_x_161) ;  /* 0x0000002400249947 */ /* 0x010fea0003800000 */
.L_x_237:
        /* <DEDUP_REMOVED lines=12> */
[----:B----4-:R-:W-:Y:S05]  /*78f0*/  @!P2 BRA `(.L_x_164) ;  /* 0x000000000004a947 */ /* 0x010fea0003800000 */
[----:B------:R-:W-:Y:S01]  /*7900*/  BPT.TRAP 0x1 ;  /* 0x000000040000795c */ /* 0x000fe20000300000 */
.L_x_164:
[----:B-123--:R-:W1:Y:S02]  /*7910*/  LDC R5, c[0x0][0x800] ;  /* 0x00020000ff057b82 */ /* 0x00ee640000000800 */
[----:B-1----:R4:W-:Y:S02]  /*7920*/  SYNCS.ARRIVE.TRANS64.RED.A0TR RZ, [UR13+0x50], R5 ;  /* 0x00005005ffff79a7 */ /* 0x0029e4000830040d */
.L_x_163:
[----:B------:R-:W-:Y:S05]  /*7930*/  BSYNC B0 ;  /* 0x0000000000007941 */ /* 0x000fea0003800000 */
.L_x_162:
[----:B------:R-:W-:Y:S05]  /*7940*/  @!P2 BRA `(.L_x_165) ;  /* 0x000000000004a947 */ /* 0x000fea0003800000 */
[----:B------:R-:W-:Y:S01]  /*7950*/  BPT.TRAP 0x1 ;  /* 0x000000040000795c */ /* 0x000fe20000300000 */
.L_x_165:
[----:B------:R-:W-:-:S04]  /*7960*/  UIADD3 UR17, UR13, 0x50, URZ ;  /* 0x000000500d117890 */ /* 0x000fc8000fffe03f */
[----:B------:R-:W-:-:S09]  /*7970*/  UPRMT UR29, UR37, 0x654, UR17 ;  /* 0x00000654251d7896 */ /* 0x000fd20008000011 */
[----:B------:R-:W-:Y:S01]  /*7980*/  SYNCS.ARRIVE.TRANS64.RED.A1T0 RZ, [UR29], RZ ;  /* 0x000000ffffff79a7 */ /* 0x000fe2000810041d */
[----:B------:R-:W-:Y:S05]  /*7990*/  @!P2 BRA `(.L_x_166) ;  /* 0x000000000004a947 */ /* 0x000fea0003800000 */
[----:B------:R-:W-:Y:S01]  /*79a0*/  BPT.TRAP 0x1 ;  /* 0x000000040000795c */ /* 0x000fe20000300000 */
.L_x_166:
[----:B------:R-:W5:Y:S02]  /*79b0*/  SYNCS.PHASECHK.TRANS64.TRYWAIT P1, [UR13+0x78], R4 ;  /* 0x00007804ff0075a7 */ /* 0x000f64000802014d */
[----:B-----5:R-:W-:Y:S05]  /*79c0*/  @!P1 BRA `(.L_x_167) ;  /* 0x0000002000d49947 */ /* 0x020fea0003800000 */
.L_x_238:
        /* <DEDUP_REMOVED lines=12> */
[----:B-1----:R-:W-:Y:S05]  /*7a90*/  @!P2 BRA `(.L_x_170) ;  /* 0x000000000004a947 */ /* 0x002fea0003800000 */
[----:B------:R-:W-:Y:S01]  /*7aa0*/  BPT.TRAP 0x1 ;  /* 0x000000040000795c */ /* 0x000fe20000300000 */
.L_x_170:
[----:B------:R-:W1:Y:S02]  /*7ab0*/  LDC R4, c[0x0][0x800] ;  /* 0x00020000ff047b82 */ /* 0x000e640000000800 */
[----:B-1----:R1:W-:Y:S02]  /*7ac0*/  SYNCS.ARRIVE.TRANS64.RED.A0TR RZ, [UR13+0x58], R4 ;  /* 0x00005804ffff79a7 */ /* 0x0023e4000830040d */
.L_x_169:
[----:B------:R-:W-:Y:S05]  /*7ad0*/  BSYNC B0 ;  /* 0x0000000000007941 */ /* 0x000fea0003800000 */
.L_x_168:
[----:B------:R-:W-:Y:S05]  /*7ae0*/  @!P2 BRA `(.L_x_171) ;  /* 0x000000000004a947 */ /* 0x000fea0003800000 */
[----:B------:R-:W-:Y:S01]  /*7af0*/  BPT.TRAP 0x1 ;  /* 0x000000040000795c */ /* 0x000fe20000300000 */
.L_x_171:
[----:B------:R-:W-:-:S04]  /*7b00*/  UIADD3 UR9, UR13, 0x58, URZ ;  /* 0x000000580d097890 */ /* 0x000fc8000fffe03f */
[----:B------:R-:W-:-:S09]  /*7b10*/  UPRMT UR30, UR37, 0x654, UR9 ;  /* 0x00000654251e7896 */ /* 0x000fd20008000009 */
[----:B------:R-:W-:Y:S01]  /*7b20*/  SYNCS.ARRIVE.TRANS64.RED.A1T0 RZ, [UR30], RZ ;  /* 0x000000ffffff79a7 */ /* 0x000fe2000810041e */
[----:B------:R-:W-:Y:S05]  /*7b30*/  @!P2 BRA `(.L_x_172) ;  /* 0x000000000004a947 */ /* 0x000fea0003800000 */
[----:B------:R-:W-:Y:S01]  /*7b40*/  BPT.TRAP 0x1 ;  /* 0x000000040000795c */ /* 0x000fe20000300000 */
.L_x_172:
[----:B-1----:R-:W-:-:S04]  /*7b50*/  SHF.L.U32 R4, RZ, 0x1f, RZ ;  /* 0x0000001fff047819 */ /* 0x002fc800000006ff */
[----:B------:R-:W1:Y:S02]  /*7b60*/  SYNCS.PHASECHK.TRANS64.TRYWAIT P1, [UR13+0x60], R4 ;  /* 0x00006004ff0075a7 */ /* 0x000e64000802014d */
[----:B-1----:R-:W-:Y:S05]  /*7b70*/  @!P1 BRA `(.L_x_173) ;  /* 0x0000002000809947 */ /* 0x002fea0003800000 */
.L_x_239:
        /* <DEDUP_REMOVED lines=13> */
.L_x_176:
[----:B--234-:R-:W1:Y:S02]  /*7c50*/  LDC R5, c[0x0][0x800] ;  /* 0x00020000ff057b82 */ /* 0x01ce640000000800 */
[----:B-1----:R1:W-:Y:S02]  /*7c60*/  SYNCS.ARRIVE.TRANS64.RED.A0TR RZ, [UR13+0x40], R5 ;  /* 0x00004005ffff79a7 */ /* 0x0023e4000830040d */
.L_x_175:
[----:B------:R-:W-:Y:S05]  /*7c70*/  BSYNC B0 ;  /* 0x0000000000007941 */ /* 0x000fea0003800000 */
.L_x_174:
[----:B------:R-:W-:Y:S05]  /*7c80*/  @!P2 BRA `(.L_x_177) ;  /* 0x000000000004a947 */ /* 0x000fea0003800000 */
[----:B------:R-:W-:Y:S01]  /*7c90*/  BPT.TRAP 0x1 ;  /* 0x000000040000795c */ /* 0x000fe20000300000 */
.L_x_177:
[----:B------:R-:W-:Y:S01]  /*7ca0*/  SYNCS.ARRIVE.TRANS64.RED.A1T0 RZ, [UR16], RZ ;  /* 0x000000ffffff79a7 */ /* 0x000fe20008100410 */
[----:B------:R-:W-:Y:S05]  /*7cb0*/  @!P2 BRA `(.L_x_178) ;  /* 0x000000000004a947 */ /* 0x000fea0003800000 */
[----:B------:R-:W-:Y:S01]  /*7cc0*/  BPT.TRAP 0x1 ;  /* 0x000000040000795c */ /* 0x000fe20000300000 */
.L_x_178:
[----:B------:R-:W5:Y:S02]  /*7cd0*/  SYNCS.PHASECHK.TRANS64.TRYWAIT P1, [UR13+0x68], R4 ;  /* 0x00006804ff0075a7 */ /* 0x000f64000802014d */
[----:B-----5:R-:W-:Y:S05]  /*7ce0*/  @!P1 BRA `(.L_x_179) ;  /* 0x00000020003c9947 */ /* 0x020fea0003800000 */
.L_x_240:
        /* <DEDUP_REMOVED lines=13> */
.L_x_182:
[----:B--234-:R-:W1:Y:S02]  /*7dc0*/  LDC R5, c[0x0][0x800] ;  /* 0x00020000ff057b82 */ /* 0x01ce640000000800 */
[----:B-1----:R1:W-:Y:S02]  /*7dd0*/  SYNCS.ARRIVE.TRANS64.RED.A0TR RZ, [UR13+0x48], R5 ;  /* 0x00004805ffff79a7 */ /* 0x0023e4000830040d */
.L_x_181:
[----:B------:R-:W-:Y:S05]  /*7de0*/  BSYNC B0 ;  /* 0x0000000000007941 */ /* 0x000fea0003800000 */
.L_x_180:
[----:B------:R-:W-:Y:S05]  /*7df0*/  @!P2 BRA `(.L_x_183) ;  /* 0x000000000004a947 */ /* 0x000fea0003800000 */
[----:B------:R-:W-:Y:S01]  /*7e00*/  BPT.TRAP 0x1 ;  /* 0x000000040000795c */ /* 0x000fe20000300000 */
.L_x_183:
[----:B------:R-:W-:Y:S01]  /*7e10*/  SYNCS.ARRIVE.TRANS64.RED.A1T0 RZ, [UR18], RZ ;  /* 0x000000ffffff79a7 */ /* 0x000fe20008100412 */
[----:B------:R-:W-:Y:S05]  /*7e20*/  @!P2 BRA `(.L_x_184) ;  /* 0x000000000004a947 */ /* 0x000fea0003800000 */
[----:B------:R-:W-:Y:S01]  /*7e30*/  BPT.TRAP 0x1 ;  /* 0x000000040000795c */ /* 0x000fe20000300000 */
.L_x_184:
[----:B------:R-:W5:Y:S02]  /*7e40*/  SYNCS.PHASECHK.TRANS64.TRYWAIT P1, [UR13+0x70], R4 ;  /* 0x00007004ff0075a7 */ /* 0x000f64000802014d */
[----:B-----5:R-:W-:Y:S05]  /*7e50*/  @!P1 BRA `(.L_x_185) ;  /* 0x0000001c00f89947 */ /* 0x020fea0003800000 */
.L_x_241:
        /* <DEDUP_REMOVED lines=13> */
.L_x_188:
[----:B--234-:R-:W1:Y:S02]  /*7f30*/  LDC R5, c[0x0][0x800] ;  /* 0x00020000ff057b82 */ /* 0x01ce640000000800 */
[----:B-1----:R1:W-:Y:S02]  /*7f40*/  SYNCS.ARRIVE.TRANS64.RED.A0TR RZ, [UR13+0x50], R5 ;  /* 0x00005005ffff79a7 */ /* 0x0023e4000830040d */
.L_x_187:
[----:B------:R-:W-:Y:S05]  /*7f50*/  BSYNC B0 ;  /* 0x0000000000007941 */ /* 0x000fea0003800000 */
.L_x_186:
[----:B------:R-:W-:Y:S05]  /*7f60*/  @!P2 BRA `(.L_x_189) ;  /* 0x000000000004a947 */ /* 0x000fea0003800000 */
[----:B------:R-:W-:Y:S01]  /*7f70*/  BPT.TRAP 0x1 ;  /* 0x000000040000795c */ /* 0x000fe20000300000 */
.L_x_189:
[----:B------:R-:W-:Y:S01]  /*7f80*/  SYNCS.ARRIVE.TRANS64.RED.A1T0 RZ, [UR29], RZ ;  /* 0x000000ffffff79a7 */ /* 0x000fe2000810041d */
[----:B------:R-:W-:Y:S05]  /*7f90*/  @!P2 BRA `(.L_x_190) ;  /* 0x000000000004a947 */ /* 0x000fea0003800000 */
[----:B------:R-:W-:Y:S01]  /*7fa0*/  BPT.TRAP 0x1 ;  /* 0x000000040000795c */ /* 0x000fe20000300000 */
.L_x_190:
[----:B------:R-:W5:Y:S02]  /*7fb0*/  SYNCS.PHASECHK.TRANS64.TRYWAIT P1, [UR13+0x78], R4 ;  /* 0x00007804ff0075a7 */ /* 0x000f64000802014d */
[----:B-----5:R-:W-:Y:S05]  /*7fc0*/  @!P1 BRA `(.L_x_191) ;  /* 0x0000001c00b49947 */ /* 0x020fea0003800000 */
.L_x_242:
        /* <DEDUP_REMOVED lines=13> */
.L_x_194:
[----:B------:R-:W1:Y:S02]  /*80a0*/  LDC R4, c[0x0][0x800] ;  /* 0x00020000ff047b82 */ /* 0x000e640000000800 */
[----:B-1----:R1:W-:Y:S02]  /*80b0*/  SYNCS.ARRIVE.TRANS64.RED.A0TR RZ, [UR13+0x58], R4 ;  /* 0x00005804ffff79a7 */ /* 0x0023e4000830040d */
.L_x_193:
[----:B------:R-:W-:Y:S05]  /*80c0*/  BSYNC B0 ;  /* 0x0000000000007941 */ /* 0x000fea0003800000 */
.L_x_192:
[----:B------:R-:W-:Y:S05]  /*80d0*/  @!P2 BRA `(.L_x_195) ;  /* 0x000000000004a947 */ /* 0x000fea0003800000 */
[----:B------:R-:W-:Y:S01]  /*80e0*/  BPT.TRAP 0x1 ;  /* 0x000000040000795c */ /* 0x000fe20000300000 */
.L_x_195:
[----:B------:R-:W-:Y:S01]  /*80f0*/  IADD3 R16, P0, R16, UR46, RZ ;  /* 0x0000002e10107c10 */ /* 0x000fe2000ff1e0ff */
[----:B------:R-:W-:Y:S01]  /*8100*/  SYNCS.ARRIVE.TRANS64.RED.A1T0 RZ, [UR30], RZ ;  /* 0x000000ffffff79a7 */ /* 0x000fe2000810041e */
[----:B-1----:R-:W-:Y:S01]  /*8110*/  PRMT R4, RZ, 0x7610, R4 ;  /* 0x00007610ff047816 */ /* 0x002fe20000000004 */
[----:B------:R-:W-:Y:S01]  /*8120*/  IMAD.MOV.U32 R6, RZ, RZ, -0x1 ;  /* 0xffffffffff067424 */ /* 0x000fe200078e00ff */
[----:B------:R-:W-:Y:S02]  /*8130*/  IADD3.X R17, R17, UR39, RZ, P0, !PT ;  /* 0x0000002711117c10 */ /* 0x000fe400087fe4ff */
[----:B------:R-:W-:Y:S02]  /*8140*/  ISETP.GE.U32.AND P0, PT, R16, UR6, PT ;  /* 0x0000000610007c0c */ /* 0x000fe4000bf06070 */
[----:B------:R-:W-:Y:S02]  /*8150*/  MOV R7, 0xffffffff ;  /* 0xffffffff00077802 */ /* 0x000fe40000000f00 */
[----:B------:R-:W-:-:S02]  /*8160*/  ISETP.GE.U32.AND.EX P0, PT, R17, UR7, PT, P0 ;  /* 0x0000000711007c0c */ /* 0x000fc4000bf06100 */
[----:B------:R-:W-:-:S11]  /*8170*/  MOV R13, 0xffffffff ;  /* 0xffffffff000d7802 */ /* 0x000fd60000000f00 */
[----:B------:R-:W-:Y:S05]  /*8180*/  @P0 BRA `(.L_x_196) ;  /* 0x00000004004c0947 */ /* 0x000fea0003800000 */
[----:B------:R-:W1:Y:S01]  /*8190*/  S2R R25, SR_CTAID.X ;  /* 0x0000000000197919 */ /* 0x000e620000002500 */
[----:B------:R-:W5:Y:S01]  /*81a0*/  LDC.64 R14, c[0x0][0x8d0] ;  /* 0x00023400ff0e7b82 */ /* 0x000f620000000a00 */
[----:B------:R-:W-:Y:S01]  /*81b0*/  ULDC UR8, c[0x0][0x150] ;  /* 0x0000540000087ab9 */ /* 0x000fe20000000800 */
[----:B--234-:R-:W-:Y:S01]  /*81c0*/  MOV R5, R17 ;  /* 0x0000001100057202 */ /* 0x01cfe20000000f00 */
[----:B------:R-:W2:Y:S05]  /*81d0*/  S2R R20, SR_CTAID.Y ;  /* 0x0000000000147919 */ /* 0x000eaa0000002600 */
[----:B------:R-:W3:Y:S08]  /*81e0*/  LDC R18, c[0x0][0x144] ;  /* 0x00005100ff127b82 */ /* 0x000ef00000000800 */
[----:B------:R-:W4:Y:S08]  /*81f0*/  LDC R21, c[0x0][0x148] ;  /* 0x00005200ff157b82 */ /* 0x000f300000000800 */
[----:B------:R-:W3:Y:S01]  /*8200*/  LDC R23, c[0x0][0x8d8] ;  /* 0x00023600ff177b82 */ /* 0x000ee20000000800 */
[----:B-----5:R-:W-:-:S04]  /*8210*/  ISETP.NE.U32.AND P0, PT, R14, RZ, PT ;  /* 0x000000ff0e00720c */ /* 0x020fc80003f05070 */
[----:B------:R-:W-:Y:S02]  /*8220*/  ISETP.NE.AND.EX P0, PT, R15, RZ, PT, P0 ;  /* 0x000000ff0f00720c */ /* 0x000fe40003f05300 */
[----:B-1----:R-:W-:Y:S01]  /*8230*/  I2FP.F32.U32 R4, R25 ;  /* 0x0000001900047245 */ /* 0x002fe20000201000 */
[----:B------:R-:W1:Y:S04]  /*8240*/  LDC.64 R10, c[0x0][0x8c8] ;  /* 0x00023200ff0a7b82 */ /* 0x000e680000000a00 */
[----:B------:R-:W-:Y:S01]  /*8250*/  FMUL R6, R4, UR8 ;  /* 0x0000000804067c20 */ /* 0x000fe20008400000 */
[----:B--2---:R-:W-:Y:S01]  /*8260*/  I2FP.F32.U32 R4, R20 ;  /* 0x0000001400047245 */ /* 0x004fe20000201000 */
[----:B------:R-:W-:Y:S02]  /*8270*/  ULDC UR8, c[0x0][0x154] ;  /* 0x0000550000087ab9 */ /* 0x000fe40000000800 */
[----:B------:R2:W1:Y:S02]  /*8280*/  F2I.U32.TRUNC.NTZ R24, R6 ;  /* 0x0000000600187305 */ /* 0x000464000020f000 */
[----:B------:R-:W-:Y:S01]  /*8290*/  FMUL R22, R4, UR8 ;  /* 0x0000000804167c20 */ /* 0x000fe20008400000 */
[----:B------:R-:W-:-:S05]  /*82a0*/  IMAD.MOV.U32 R4, RZ, RZ, R16 ;  /* 0x000000ffff047224 */ /* 0x000fca00078e0010 */
[----:B------:R-:W1:Y:S01]  /*82b0*/  F2I.U32.TRUNC.NTZ R22, R22 ;  /* 0x0000001600167305 */ /* 0x000e62000020f000 */
[----:B--234-:R-:W-:Y:S05]  /*82c0*/  @!P0 BRA `(.L_x_197) ;  /* 0x0000000000288947 */ /* 0x01cfea0003800000 */
[----:B------:R-:W2:Y:S02]  /*82d0*/  LDC R5, c[0x0][0x8dc] ;  /* 0x00023700ff057b82 */ /* 0x000ea40000000800 */
[----:B--2---:R-:W-:-:S05]  /*82e0*/  IADD3 R5, P0, R16, R5, RZ ;  /* 0x0000000510057210 */ /* 0x004fca0007f1e0ff */
[----:B------:R-:W-:-:S04]  /*82f0*/  IMAD.X R13, RZ, RZ, R17, P0 ;  /* 0x000000ffff0d7224 */ /* 0x000fc800000e0611 */
[----:B------:R-:W-:-:S04]  /*8300*/  IMAD.WIDE.U32 R6, R13, R14, RZ ;  /* 0x0000000e0d067225 */ /* 0x000fc800078e00ff */
[----:B------:R-:W-:-:S04]  /*8310*/  IMAD.WIDE.U32 R6, P0, R5, R15, R6 ;  /* 0x0000000f05067225 */ /* 0x000fc80007800006 */
[----:B------:R-:W-:-:S04]  /*8320*/  IMAD.WIDE.U32 R4, R5, R14, RZ ;  /* 0x0000000e05047225 */ /* 0x000fc800078e00ff */
[----:B------:R-:W-:Y:S01]  /*8330*/  IMAD.MOV.U32 R4, RZ, RZ, R7 ;  /* 0x000000ffff047224 */ /* 0x000fe200078e0007 */
[----:B------:R-:W-:Y:S02]  /*8340*/  IADD3 RZ, P1, R5, R6, RZ ;  /* 0x0000000605ff7210 */ /* 0x000fe40007f3e0ff */
[----:B------:R-:W-:-:S03]  /*8350*/  IADD3.X R5, RZ, RZ, RZ, P0, !PT ;  /* 0x000000ffff057210 */ /* 0x000fc600007fe4ff */
[----:B------:R-:W-:-:S08]  /*8360*/  IMAD.WIDE.U32.X R4, R13, R15, R4, P1 ;  /* 0x0000000f0d047225 */ /* 0x000fd000008e0404 */
.L_x_197:
[----:B------:R-:W-:Y:S01]  /*8370*/  ISETP.NE.AND P2, PT, R2, 0x1, PT ;  /* 0x000000010200780c */ /* 0x000fe20003f45270 */
[----:B------:R-:W2:Y:S01]  /*8380*/  LDC.64 R14, c[0x0][0x8e8] ;  /* 0x00023a00ff0e7b82 */ /* 0x000ea20000000a00 */
[----:B-1----:R-:W-:Y:S01]  /*8390*/  IADD3 R24, -R24, RZ, RZ ;  /* 0x000000ff18187210 */ /* 0x002fe20007ffe1ff */
[----:B------:R-:W-:Y:S01]  /*83a0*/  IMAD.MOV R22, RZ, RZ, -R22 ;  /* 0x000000ffff167224 */ /* 0x000fe200078e0a16 */
[-CC-:B------:R-:W-:Y:S02]  /*83b0*/  SHF.R.U64 R13, R4, R23.reuse, R5.reuse ;  /* 0x00000017040d7219 */ /* 0x180fe40000001205 */
[----:B------:R-:W-:Y:S01]  /*83c0*/  SHF.R.U32.HI R23, RZ, R23, R5 ;  /* 0x00000017ff177219 */ /* 0x000fe20000011605 */
[----:B------:R-:W-:Y:S01]  /*83d0*/  IMAD R18, R18, R24, R25 ;  /* 0x0000001812127224 */ /* 0x000fe200078e0219 */
[----:B------:R-:W-:Y:S01]  /*83e0*/  IADD3 R25, P0, RZ, -R13, RZ ;  /* 0x8000000dff197210 */ /* 0x000fe20007f1e0ff */
[----:B------:R-:W1:Y:S03]  /*83f0*/  LDC R7, c[0x0][0x8c0] ;  /* 0x00023000ff077b82 */ /* 0x000e660000000800 */
[----:B------:R-:W-:Y:S01]  /*8400*/  IADD3.X R23, RZ, ~R23, RZ, P0, !PT ;  /* 0x80000017ff177210 */ /* 0x000fe200007fe4ff */
[----:B------:R-:W-:-:S02]  /*8410*/  @P2 IMAD R18, R21, R22, R20 ;  /* 0x0000001615122224 */ /* 0x000fc400078e0214 */
[-C--:B------:R-:W-:Y:S02]  /*8420*/  IMAD.WIDE.U32 R4, R25, R10.reuse, R16 ;  /* 0x0000000a19047225 */ /* 0x080fe400078e0010 */
[----:B------:R-:W3:Y:S02]  /*8430*/  LDC R22, c[0x0][0x8b0] ;  /* 0x00022c00ff167b82 */ /* 0x000ee40000000800 */
[----:B------:R-:W-:-:S04]  /*8440*/  IMAD R6, R23, R10, RZ ;  /* 0x0000000a17067224 */ /* 0x000fc800078e02ff */
[----:B------:R-:W-:Y:S02]  /*8450*/  IMAD R11, R25, R11, R6 ;  /* 0x0000000b190b7224 */ /* 0x000fe400078e0206 */
[----:B------:R-:W4:Y:S01]  /*8460*/  LDC R27, c[0x0][0x900] ;  /* 0x00024000ff1b7b82 */ /* 0x000f220000000800 */
[----:B--2---:R-:W-:Y:S01]  /*8470*/  ISETP.NE.U32.AND P0, PT, R14, RZ, PT ;  /* 0x000000ff0e00720c */ /* 0x004fe20003f05070 */
[----:B------:R-:W-:-:S03]  /*8480*/  IMAD.IADD R6, R5, 0x1, R11 ;  /* 0x0000000105067824 */ /* 0x000fc600078e020b */
[----:B------:R-:W-:-:S03]  /*8490*/  ISETP.NE.AND.EX P0, PT, R15, RZ, PT, P0 ;  /* 0x000000ff0f00720c */ /* 0x000fc60003f05300 */
[----:B------:R-:W2:Y:S01]  /*84a0*/  LDC R23, c[0x0][0x8f0] ;  /* 0x00023c00ff177b82 */ /* 0x000ea20000000800 */
[-CC-:B-1----:R-:W-:Y:S02]  /*84b0*/  SHF.R.U64 R20, R4, R7.reuse, R6.reuse ;  /* 0x0000000704147219 */ /* 0x182fe40000001206 */
[----:B------:R-:W-:-:S05]  /*84c0*/  SHF.R.U32.HI R7, RZ, R7, R6 ;  /* 0x00000007ff077219 */ /* 0x000fca0000011606 */
[----:B------:R-:W1:Y:S01]  /*84d0*/  LDC R11, c[0x0][0x8e0] ;  /* 0x00023800ff0b7b82 */ /* 0x000e620000000800 */
[-CC-:B---3--:R-:W-:Y:S02]  /*84e0*/  SHF.R.U64 R25, R20, R22.reuse, R7.reuse ;  /* 0x0000001614197219 */ /* 0x188fe40000001207 */
[----:B------:R-:W-:-:S05]  /*84f0*/  SHF.R.U32.HI R4, RZ, R22, R7 ;  /* 0x00000016ff047219 */ /* 0x000fca0000011607 */
[----:B------:R-:W3:Y:S01]  /*8500*/  LDC R21, c[0x0][0x8b8] ;  /* 0x00022e00ff157b82 */ /* 0x000ee20000000800 */
[-CC-:B----4-:R-:W-:Y:S02]  /*8510*/  SHF.R.U64 R22, R25, R27.reuse, R4.reuse ;  /* 0x0000001b19167219 */ /* 0x190fe40000001204 */
[----:B------:R-:W-:Y:S02]  /*8520*/  SHF.R.U32.HI R27, RZ, R27, R4 ;  /* 0x0000001bff1b7219 */ /* 0x000fe40000011604 */
[----:B------:R-:W-:-:S03]  /*8530*/  MOV R4, R22 ;  /* 0x0000001600047202 */ /* 0x000fc60000000f00 */
[----:B------:R-:W4:Y:S01]  /*8540*/  LDC R10, c[0x0][0x8a8] ;  /* 0x00022a00ff0a7b82 */ /* 0x000f220000000800 */
[----:B------:R-:W-:Y:S01]  /*8550*/  IMAD.MOV.U32 R5, RZ, RZ, R27 ;  /* 0x000000ffff057224 */ /* 0x000fe200078e001b */
[----:B------:R-:W-:Y:S06]  /*8560*/  @!P0 BRA `(.L_x_198) ;  /* 0x0000000000288947 */ /* 0x000fec0003800000 */
[----:B------:R-:W5:Y:S02]  /*8570*/  LDC R5, c[0x0][0x8f4] ;  /* 0x00023d00ff057b82 */ /* 0x000f640000000800 */
[----:B-----5:R-:W-:-:S04]  /*8580*/  IADD3 R5, P0, R22, R5, RZ ;  /* 0x0000000516057210 */ /* 0x020fc80007f1e0ff */
[----:B------:R-:W-:-:S05]  /*8590*/  IADD3.X R27, RZ, R27, RZ, P0, !PT ;  /* 0x0000001bff1b7210 */ /* 0x000fca00007fe4ff */
[----:B------:R-:W-:-:S04]  /*85a0*/  IMAD.WIDE.U32 R6, R27, R14, RZ ;  /* 0x0000000e1b067225 */ /* 0x000fc800078e00ff */
[----:B------:R-:W-:-:S04]  /*85b0*/  IMAD.WIDE.U32 R6, P0, R5, R15, R6 ;  /* 0x0000000f05067225 */ /* 0x000fc80007800006 */
[----:B------:R-:W-:Y:S01]  /*85c0*/  IMAD.WIDE.U32 R4, R5, R14, RZ ;  /* 0x0000000e05047225 */ /* 0x000fe200078e00ff */
[----:B------:R-:W-:-:S04]  /*85d0*/  MOV R4, R7 ;  /* 0x0000000700047202 */ /* 0x000fc80000000f00 */
[----:B------:R-:W-:Y:S01]  /*85e0*/  IADD3 RZ, P1, R5, R6, RZ ;  /* 0x0000000605ff7210 */ /* 0x000fe20007f3e0ff */
[----:B------:R-:W-:-:S04]  /*85f0*/  IMAD.X R5, RZ, RZ, RZ, P0 ;  /* 0x000000ffff057224 */ /* 0x000fc800000e06ff */
[----:B------:R-:W-:-:S08]  /*8600*/  IMAD.WIDE.U32.X R4, R27, R15, R4, P1 ;  /* 0x0000000f1b047225 */ /* 0x000fd000008e0404 */
.L_x_198:
[----:B--2---:R-:W-:Y:S02]  /*8610*/  SHF.R.U64 R4, R4, R23, R5 ;  /* 0x0000001704047219 */ /* 0x004fe40000001205 */
[----:B------:R-:W-:Y:S02]  /*8620*/  LOP3.LUT R25, R25, R0, RZ, 0xc0, !PT ;  /* 0x0000000019197212 */ /* 0x000fe400078ec0ff */
[----:B------:R-:W-:Y:S01]  /*8630*/  LOP3.LUT R20, R20, R3, RZ, 0xc0, !PT ;  /* 0x0000000314147212 */ /* 0x000fe200078ec0ff */
[----:B------:R-:W-:Y:S02]  /*8640*/  IMAD.MOV R5, RZ, RZ, -R4 ;  /* 0x000000ffff057224 */ /* 0x000fe400078e0a04 */
[----:B------:R-:W-:Y:S01]  /*8650*/  IMAD R25, R4, UR21, R25 ;  /* 0x0000001504197c24 */ /* 0x000fe2000f8e0219 */
[----:B------:R-:W-:Y:S01]  /*8660*/  MOV R4, 0x1 ;  /* 0x0000000100047802 */ /* 0x000fe20000000f00 */
[----:B-1----:R-:W-:Y:S02]  /*8670*/  IMAD R11, R5, R11, R22 ;  /* 0x0000000b050b7224 */ /* 0x002fe400078e0216 */
[----:B---3--:R-:W-:-:S02]  /*8680*/  IMAD R18, R25, R21, R18 ;  /* 0x0000001519127224 */ /* 0x008fc400078e0212 */
[----:B----4-:R-:W-:-:S05]  /*8690*/  IMAD R11, R11, R10, R20 ;  /* 0x0000000a0b0b7224 */ /* 0x010fca00078e0214 */
[----:B------:R-:W-:Y:S02]  /*86a0*/  SEL R6, R11, R18, !P2 ;  /* 0x000000120b067207 */ /* 0x000fe40005000000 */
[----:B------:R-:W-:-:S07]  /*86b0*/  SEL R7, R18, R11, !P2 ;  /* 0x0000000b12077207 */ /* 0x000fce0005000000 */
.L_x_196:
[----:B------:R-:W-:-:S13]  /*86c0*/  LOP3.LUT P0, RZ, R4, 0xff, RZ, 0xc0, !PT ;  /* 0x000000ff04ff7812 */ /* 0x000fda000780c0ff */
[----:B------:R-:W-:Y:S05]  /*86d0*/  @P0 BRA `(.L_x_199) ;  /* 0xffffffe800f00947 */ /* 0x000fea000383ffff */
.L_x_143:
[----:B------:R-:W-:-:S13]  /*86e0*/  ELECT P0, URZ, PT ;  /* 0x00000000003f782f */ /* 0x000fda0003800000 */
[----:B------:R-:W-:Y:S05]  /*86f0*/  @!P0 BRA `(.L_x_9) ;  /* 0x0000001000508947 */ /* 0x000fea0003800000 */
[----:B------:R-:W-:-:S04]  /*8700*/  LOP3.LUT R19, R19, 0x2, RZ, 0xfc, !PT ;  /* 0x0000000213137812 */ /* 0x000fc800078efcff */
[----:B------:R-:W-:-:S13]  /*8710*/  ISETP.NE.AND P1, PT, R19, 0x3, PT ;  /* 0x000000031300780c */ /* 0x000fda0003f25270 */
[----:B------:R-:W-:Y:S05]  /*8720*/  @!P1 BRA `(.L_x_200) ;  /* 0x0000000000049947 */ /* 0x000fea0003800000 */
[----:B------:R-:W-:Y:S01]  /*8730*/  BPT.TRAP 0x1 ;  /* 0x000000040000795c */ /* 0x000fe20000300000 */
.L_x_200:
[----:B-1----:R-:W-:Y:S01]  /*8740*/  IMAD.U32 R3, RZ, RZ, UR37 ;  /* 0x00000025ff037e24 */ /* 0x002fe2000f8e00ff */
[----:B------:R-:W-:Y:S02]  /*8750*/  MOV R0, 0x400 ;  /* 0x0000040000007802 */ /* 0x000fe40000000f00 */
[----:B------:R-:W-:Y:S02]  /*8760*/  MOV R2, 0x1 ;  /* 0x0000000100027802 */ /* 0x000fe40000000f00 */
[----:B------:R-:W-:Y:S02]  /*8770*/  LEA R0, R3, R0, 0x18 ;  /* 0x0000000003007211 */ /* 0x000fe400078ec0ff */
[----:B------:R-:W-:-:S04]  /*8780*/  SHF.L.U32 R3, R2, 0x1f, RZ ;  /* 0x0000001f02037819 */ /* 0x000fc800000006ff */
[----:B------:R-:W1:Y:S02]  /*8790*/  SYNCS.PHASECHK.TRANS64.TRYWAIT P0, [R0+URZ+0x60], R3 ;  /* 0x00006003000075a7 */ /* 0x000e64000800017f */
[----:B-1----:R-:W-:Y:S05]  /*87a0*/  @!P0 BRA `(.L_x_201) ;  /* 0x0000001400d48947 */ /* 0x002fea0003800000 */
.L_x_243:
[----:B------:R-:W-:Y:S05]  /*87b0*/  @!P1 BRA `(.L_x_202) ;  /* 0x0000000000049947 */ /* 0x000fea0003800000 */
[----:B------:R-:W-:Y:S01]  /*87c0*/  BPT.TRAP 0x1 ;  /* 0x000000040000795c */ /* 0x000fe20000300000 */
.L_x_202:
[----:B------:R-:W1:Y:S02]  /*87d0*/  SYNCS.PHASECHK.TRANS64.TRYWAIT P0, [R0+URZ+0x68], R3 ;  /* 0x00006803000075a7 */ /* 0x000e64000800017f */
[----:B-1----:R-:W-:Y:S05]  /*87e0*/  @!P0 BRA `(.L_x_203) ;  /* 0x0000001400d88947 */ /* 0x002fea0003800000 */
.L_x_244:
[----:B------:R-:W-:Y:S05]  /*87f0*/  @!P1 BRA `(.L_x_204) ;  /* 0x0000000000049947 */ /* 0x000fea0003800000 */
[----:B------:R-:W-:Y:S01]  /*8800*/  BPT.TRAP 0x1 ;  /* 0x000000040000795c */ /* 0x000fe20000300000 */
.L_x_204:
[----:B------:R-:W1:Y:S02]  /*8810*/  SYNCS.PHASECHK.TRANS64.TRYWAIT P0, [R0+URZ+0x70], R3 ;  /* 0x00007003000075a7 */ /* 0x000e64000800017f */
[----:B-1----:R-:W-:Y:S05]  /*8820*/  @!P0 BRA `(.L_x_205) ;  /* 0x0000001400dc8947 */ /* 0x002fea0003800000 */
.L_x_245:
[----:B------:R-:W-:Y:S05]  /*8830*/  @!P1 BRA `(.L_x_206) ;  /* 0x0000000000049947 */ /* 0x000fea0003800000 */
[----:B------:R-:W-:Y:S01]  /*8840*/  BPT.TRAP 0x1 ;  /* 0x000000040000795c */ /* 0x000fe20000300000 */
.L_x_206:
[----:B------:R-:W-:-:S05]  /*8850*/  IMAD.MOV.U32 R3, RZ, RZ, 0x1 ;  /* 0x00000001ff037424 */ /* 0x000fca00078e00ff */
[----:B------:R-:W-:-:S07]  /*8860*/  SHF.L.U32 R3, R3, 0x1f, RZ ;  /* 0x0000001f03037819 */ /* 0x000fce00000006ff */
.L_x_207:
[----:B------:R1:W1:Y:S02]  /*8870*/  SYNCS.PHASECHK.TRANS64.TRYWAIT P0, [R0+URZ+0x78], R3 ;  /* 0x00007803000075a7 */ /* 0x000264000800017f */
[----:B-1----:R-:W-:Y:S05]  /*8880*/  @!P0 NANOSLEEP.SYNCS 0x989680 ;  /* 0x009896800000895d */ /* 0x002fea0003900000 */
[----:B------:R-:W1:Y:S02]  /*8890*/  @!P0 SYNCS.PHASECHK.TRANS64 P0, [R0+URZ+0x78], R3 ;  /* 0x00007803000085a7 */ /* 0x000e64000800007f */
[----:B-1----:R-:W-:Y:S05]  /*88a0*/  @P0 BRA `(.L_x_9) ;  /* 0x0000000c00e40947 */ /* 0x002fea0003800000 */
[----:B------:R-:W-:Y:S05]  /*88b0*/  BRA `(.L_x_207) ;  /* 0xfffffffc00ec7947 */ /* 0x000fea000383ffff */
.L_x_138:
[----:B------:R-:W-:Y:S01]  /*88c0*/  LOP3.LUT P0, RZ, R11, 0xff, RZ, 0xc0, !PT ;  /* 0x000000ff0bff7812 */ /* 0x000fe2000780c0ff */
[----:B------:R-:W-:Y:S01]  /*88d0*/  IMAD.MOV.U32 R0, RZ, RZ, RZ ;  /* 0x000000ffff007224 */ /* 0x000fe200078e00ff */
[----:B------:R-:W-:-:S11]  /*88e0*/  MOV R3, 0x1 ;  /* 0x0000000100037802 */ /* 0x000fd60000000f00 */
[----:B------:R-:W-:Y:S05]  /*88f0*/  @!P0 BRA `(.L_x_208) ;  /* 0x0000000c001c8947 */ /* 0x000fea0003800000 */
[----:B------:R-:W1:Y:S01]  /*8900*/  LDC R0, c[0x0][0x28c] ;  /* 0x0000a300ff007b82 */ /* 0x000e620000000800 */
[C---:B------:R-:W-:Y:S01]  /*8910*/  LOP3.LUT P2, RZ, R18.reuse, 0x7f, RZ, 0xc0, !PT ;  /* 0x0000007f12ff7812 */ /* 0x040fe2000784c0ff */
[----:B------:R-:W-:Y:S01]  /*8920*/  ULDC UR5, c[0x0][0x900] ;  /* 0x0002400000057ab9 */ /* 0x000fe20000000800 */
[----:B------:R-:W-:Y:S01]  /*8930*/  LOP3.LUT P0, RZ, R18, 0x1f, RZ, 0xc0, !PT ;  /* 0x0000001f12ff7812 */ /* 0x000fe2000780c0ff */
[----:B------:R-:W-:Y:S01]  /*8940*/  UMOV UR6, 0xffffffff ;  /* 0xffffffff00067882 */ /* 0x000fe20000000000 */
[----:B------:R-:W-:Y:S01]  /*8950*/  BSSY B0, `(.L_x_208) ;  /* 0x00000c1000007945 */ /* 0x000fe20003800000 */
[----:B------:R-:W-:Y:S01]  /*8960*/  USHF.L.U32 UR6, UR6, UR5, URZ ;  /* 0x0000000506067299 */ /* 0x000fe2000800063f */
[----:B------:R-:W-:Y:S01]  /*8970*/  IMAD.MOV.U32 R10, RZ, RZ, 0x1 ;  /* 0x00000001ff0a7424 */ /* 0x000fe200078e00ff */
[----:B------:R-:W-:Y:S01]  /*8980*/  LOP3.LUT R18, R22, 0x2, RZ, 0xfc, !PT ;  /* 0x0000000216127812 */ /* 0x000fe200078efcff */
[----:B------:R-:W-:Y:S01]  /*8990*/  ULDC UR4, c[0x0][0x8a8] ;  /* 0x00022a0000047ab9 */ /* 0x000fe20000000800 */
[----:B------:R-:W-:Y:S01]  /*89a0*/  PLOP3.LUT P0, PT, P0, P2, PT, 0x8a, 0x0 ;  /* 0x000000000000781c */ /* 0x000fe20000705172 */
[----:B------:R-:W-:-:S02]  /*89b0*/  UIADD3 UR15, UR4, -0x1, URZ ;  /* 0xffffffff040f7890 */ /* 0x000fc4000fffe03f */
[----:B------:R-:W-:Y:S02]  /*89c0*/  USHF.L.U32 UR17, UR38, UR5, URZ ;  /* 0x0000000526117299 */ /* 0x000fe4000800063f */
[----:B------:R-:W-:Y:S01]  /*89d0*/  ULOP3.LUT UR16, URZ, UR6, URZ, 0x33, !UPT ;  /* 0x000000063f107292 */ /* 0x000fe2000f8e333f */
[----:B------:R-:W-:Y:S01]  /*89e0*/  ULDC.64 UR20, c[0x0][0x198] ;  /* 0x0000660000147ab9 */ /* 0x000fe20000000a00 */
[----:B-1----:R-:W-:-:S04]  /*89f0*/  IADD3 R0, R0, 0x3f, RZ ;  /* 0x0000003f00007810 */ /* 0x002fc80007ffe0ff */
[----:B------:R-:W-:-:S04]  /*8a00*/  SHF.R.S32.HI R3, RZ, 0x1f, R0 ;  /* 0x0000001fff037819 */ /* 0x000fc80000011400 */
[----:B------:R-:W-:Y:S01]  /*8a10*/  LEA.HI R3, R3, R0, RZ, 0x6 ;  /* 0x0000000003037211 */ /* 0x000fe200078f30ff */
[----:B------:R-:W-:-:S03]  /*8a20*/  IMAD.MOV.U32 R0, RZ, RZ, RZ ;  /* 0x000000ffff007224 */ /* 0x000fc600078e00ff */
[----:B------:R-:W-:Y:S02]  /*8a30*/  SHF.R.S32.HI R11, RZ, 0x6, R3 ;  /* 0x00000006ff0b7819 */ /* 0x000fe40000011403 */
[----:B------:R-:W-:Y:S02]  /*8a40*/  MOV R3, 0x1 ;  /* 0x0000000100037802 */ /* 0x000fe40000000f00 */
[----:B------:R-:W-:-:S07]  /*8a50*/  IADD3 R12, R11, 0x1, RZ ;  /* 0x000000010b0c7810 */ /* 0x000fce0007ffe0ff */
.L_x_220:
[----:B------:R-:W-:-:S03]  /*8a60*/  UMOV UR4, 0xffffffff ;  /* 0xffffffff00047882 */ /* 0x000fc60000000000 */
[----:B------:R-:W-:Y:S05]  /*8a70*/  BRA.DIV UR4, `(.L_x_209) ;  /* 0x00000016045c7947 */ /* 0x000fea000b800000 */
[----:B------:R-:W-:-:S13]  /*8a80*/  ELECT P6, URZ, PT ;  /* 0x00000000003f782f */ /* 0x000fda00038c0000 */
.L_x_248:
[----:B------:R-:W1:Y:S01]  /*8a90*/  LDC R4, c[0x0][0x28c] ;  /* 0x0000a300ff047b82 */ /* 0x000e620000000800 */
[----:B------:R-:W-:Y:S01]  /*8aa0*/  BSSY B1, `(.L_x_210) ;  /* 0x0000037000017945 */ /* 0x000fe20003800000 */
[----:B-1----:R-:W-:-:S13]  /*8ab0*/  ISETP.LT.OR P6, PT, R4, 0x1, !P6 ;  /* 0x000000010400780c */ /* 0x002fda00077c1670 */
[----:B------:R-:W-:Y:S05]  /*8ac0*/  @P6 BRA `(.L_x_211) ;  /* 0x0000000000d06947 */ /* 0x000fea0003800000 */
[----:B------:R-:W-:Y:S01]  /*8ad0*/  IMAD.SHL.U32 R9, R6, 0x100, RZ ;  /* 0x0000010006097824 */ /* 0x000fe200078e00ff */
[----:B------:R-:W-:Y:S01]  /*8ae0*/  SHF.L.U32 R14, R7, 0x7, RZ ;  /* 0x00000007070e7819 */ /* 0x000fe200000006ff */
[----:B------:R-:W-:Y:S01]  /*8af0*/  IMAD.MOV.U32 R19, RZ, RZ, RZ ;  /* 0x000000ffff137224 */ /* 0x000fe200078e00ff */
[----:B------:R-:W-:Y:S01]  /*8b00*/  MOV R4, R12 ;  /* 0x0000000c00047202 */ /* 0x000fe20000000f00 */
[----:B------:R-:W-:Y:S01]  /*8b10*/  IMAD.MOV.U32 R5, RZ, RZ, R3 ;  /* 0x000000ffff057224 */ /* 0x000fe200078e0003 */
[----:B------:R-:W-:-:S07]  /*8b20*/  MOV R6, R0 ;  /* 0x0000000000067202 */ /* 0x000fce0000000f00 */
.L_x_215:
[----:B------:R-:W1:Y:S01]  /*8b30*/  S2R R8, SR_CgaCtaId ;  /* 0x0000000000087919 */ /* 0x000e620000008800 */
[----:B------:R-:W-:-:S04]  /*8b40*/  MOV R7, 0x400 ;  /* 0x0000040000077802 */ /* 0x000fc80000000f00 */
[----:B-1----:R-:W-:Y:S02]  /*8b50*/  LEA R15, R8, R7, 0x18 ;  /* 0x00000007080f7211 */ /* 0x002fe400078ec0ff */
[----:B------:R-:W-:Y:S01]  /*8b60*/  SHF.L.U32 R7, R5, 0x1f, RZ ;  /* 0x0000001f05077819 */ /* 0x000fe200000006ff */
[----:B------:R-:W1:Y:S02]  /*8b70*/  @!P2 LDC R8, c[0x0][0x500] ;  /* 0x00014000ff08ab82 */ /* 0x000e640000000800 */
[----:B------:R-:W-:-:S04]  /*8b80*/  IMAD R20, R6, 0x8, R15 ;  /* 0x0000000806147824 */ /* 0x000fc800078e020f */
[----:B------:R-:W2:Y:S02]  /*8b90*/  SYNCS.PHASECHK.TRANS64.TRYWAIT P1, [R20+URZ+0x20], R7 ;  /* 0x00002007140075a7 */ /* 0x000ea4000802017f */
[----:B--2---:R-:W-:Y:S05]  /*8ba0*/  @!P1 BRA `(.L_x_212) ;  /* 0x0000001400309947 */ /* 0x004fea0003800000 */
.L_x_249:
[----:B--2---:R-:W-:Y:S01]  /*8bb0*/  PRMT R7, R18, 0x9910, RZ ;  /* 0x0000991012077816 */ /* 0x004fe200000000ff */
[----:B-1----:R1:W-:Y:S03]  /*8bc0*/  @!P2 SYNCS.ARRIVE.TRANS64 RZ, [R20+URZ], R8 ;  /* 0x0000000814ffa9a7 */ /* 0x0023e6000800003f */
[----:B------:R-:W-:-:S13]  /*8bd0*/  ISETP.NE.AND P1, PT, R7, 0x2, PT ;  /* 0x000000020700780c */ /* 0x000fda0003f25270 */
[----:B-1----:R-:W-:Y:S05]  /*8be0*/  @P1 BRA `(.L_x_213) ;  /* 0x0000000000041947 */ /* 0x002fea0003800000 */
[----:B------:R-:W-:Y:S01]  /*8bf0*/  BPT.TRAP 0x1 ;  /* 0x000000040000795c */ /* 0x000fe20000300000 */
.L_x_213:
[----:B------:R-:W-:Y:S05]  /*8c00*/  @P0 BRA `(.L_x_214) ;  /* 0x0000000000040947 */ /* 0x000fea0003800000 */
[----:B------:R-:W-:Y:S01]  /*8c10*/  BPT.TRAP 0x1 ;  /* 0x000000040000795c */ /* 0x000fe20000300000 */
.L_x_214:
[C---:B------:R-:W-:Y:S01]  /*8c20*/  LEA R7, R6.reuse, R15, 0xe ;  /* 0x0000000f06077211 */ /* 0x040fe200078e70ff */
[----:B------:R-:W-:Y:S01]  /*8c30*/  IMAD R15, R6, 0x8000, R15 ;  /* 0x00008000060f7824 */ /* 0x000fe200078e020f */
[----:B------:R-:W-:Y:S01]  /*8c40*/  R2UR UR9, R20 ;  /* 0x00000000140972ca */ /* 0x000fe200000e0000 */
[----:B------:R-:W-:Y:S01]  /*8c50*/  VIADD R4, R4, 0xffffffff ;  /* 0xffffffff04047836 */ /* 0x000fe20000000000 */
[----:B------:R-:W-:Y:S01]  /*8c60*/  R2UR UR5, R7 ;  /* 0x00000000070572ca */ /* 0x000fe200000e0000 */
[----:B------:R-:W-:Y:S01]  /*8c70*/  UIADD3 UR4, UP0, UR20, 0xf0, URZ ;  /* 0x000000f014047890 */ /* 0x000fe2000ff1e03f */
[----:B------:R-:W-:Y:S01]  /*8c80*/  R2UR UR8, R15 ;  /* 0x000000000f0872ca */ /* 0x000fe200000e0000 */
[----:B------:R-:W-:Y:S01]  /*8c90*/  UIADD3 UR22, UP1, UR20, 0x1f0, URZ ;  /* 0x000001f014167890 */ /* 0x000fe2000ff3e03f */
[----:B------:R-:W-:Y:S01]  /*8ca0*/  R2UR UR11, R14 ;  /* 0x000000000e0b72ca */ /* 0x000fe200000e0000 */
[----:B------:R-:W-:Y:S01]  /*8cb0*/  UMOV UR6, 0x0 ;  /* 0x0000000000067882 */ /* 0x000fe20000000000 */
[----:B------:R-:W-:Y:S01]  /*8cc0*/  R2UR UR10, R19 ;  /* 0x00000000130a72ca */ /* 0x000fe200000e0000 */
[----:B------:R-:W-:Y:S01]  /*8cd0*/  UIADD3.X UR23, URZ, UR21, URZ, UP1, !UPT ;  /* 0x000000153f177290 */ /* 0x000fe20008ffe43f */
[----:B------:R-:W-:Y:S01]  /*8ce0*/  R2UR UR12, R13 ;  /* 0x000000000d0c72ca */ /* 0x000fe200000e0000 */
[----:B------:R-:W-:Y:S01]  /*8cf0*/  UMOV UR7, 0x10000000 ;  /* 0x1000000000077882 */ /* 0x000fe20000000000 */
[----:B------:R-:W-:-:S02]  /*8d00*/  R2UR UR18, R9 ;  /* 0x00000000091272ca */ /* 0x000fc400000e0000 */
[----:B------:R-:W-:Y:S01]  /*8d10*/  ISETP.GT.AND P3, PT, R4, 0x1, PT ;  /* 0x000000010400780c */ /* 0x000fe20003f64270 */
[----:B------:R-:W-:Y:S01]  /*8d20*/  UIADD3 UR13, UR5, 0x8400, URZ ;  /* 0x00008400050d7890 */ /* 0x000fe2000fffe03f */
[----:B------:R-:W-:Y:S01]  /*8d30*/  IADD3 R6, R6, 0x1, RZ ;  /* 0x0000000106067810 */ /* 0x000fe20007ffe0ff */
[----:B------:R-:W-:Y:S01]  /*8d40*/  UIADD3.X UR5, URZ, UR21, URZ, UP0, !UPT ;  /* 0x000000153f057290 */ /* 0x000fe200087fe43f */
[----:B------:R-:W-:Y:S01]  /*8d50*/  IADD3 R19, R19, 0x40, RZ ;  /* 0x0000004013137810 */ /* 0x000fe20007ffe0ff */
[----:B------:R-:W-:Y:S01]  /*8d60*/  UIADD3 UR14, UR8, 0x18400, URZ ;  /* 0x00018400080e7890 */ /* 0x000fe2000fffe03f */
[----:B------:R-:W-:Y:S02]  /*8d70*/  ISETP.NE.AND P1, PT, R6, 0x4, PT ;  /* 0x000000040600780c */ /* 0x000fe40003f25270 */
[----:B------:R-:W-:Y:S02]  /*8d80*/  UMOV UR8, UR13 ;  /* 0x0000000d00087c82 */ /* 0x000fe40008000000 */
[----:B------:R-:W-:-:S02]  /*8d90*/  SEL R8, RZ, 0x1, P1 ;  /* 0x00000001ff087807 */ /* 0x000fc40000800000 */
[----:B------:R1:W-:Y:S01]  /*8da0*/  UTMALDG.3D [UR8], [UR4], desc[UR6] ;  /* 0x00000608040075b4 */ /* 0x0003e20008011000 */
[----:B------:R-:W-:Y:S02]  /*8db0*/  SEL R6, R6, RZ, P1 ;  /* 0x000000ff06067207 */ /* 0x000fe40000800000 */
[----:B------:R-:W-:Y:S01]  /*8dc0*/  LOP3.LUT R5, R5, R8, RZ, 0x3c, !PT ;  /* 0x0000000805057212 */ /* 0x000fe200078e3cff */
[----:B-1----:R-:W-:Y:S01]  /*8dd0*/  UMOV UR8, UR14 ;  /* 0x0000000e00087c82 */ /* 0x002fe20008000000 */
[----:B------:R-:W-:Y:S02]  /*8de0*/  UMOV UR11, UR18 ;  /* 0x00000012000b7c82 */ /* 0x000fe40008000000 */
[----:B------:R1:W-:Y:S02]  /*8df0*/  UTMALDG.3D [UR8], [UR22], desc[UR6] ;  /* 0x00000608160075b4 */ /* 0x0003e40008011000 */
[----:B-1----:R-:W-:Y:S05]  /*8e00*/  @P3 BRA `(.L_x_215) ;  /* 0xfffffffc00483947 */ /* 0x002fea000383ffff */
.L_x_211:
[----:B------:R-:W-:Y:S05]  /*8e10*/  BSYNC B1 ;  /* 0x0000000000017941 */ /* 0x000fea0003800000 */
.L_x_210:
[----:B------:R-:W-:Y:S01]  /*8e20*/  LOP3.LUT P3, RZ, R10, 0xff, RZ, 0xc0, !PT ;  /* 0x000000ff0aff7812 */ /* 0x000fe2000786c0ff */
[----:B------:R-:W-:Y:S01]  /*8e30*/  IMAD.IADD R0, R11, 0x1, R0 ;  /* 0x000000010b007824 */ /* 0x000fe200078e0200 */
[----:B------:R-:W-:Y:S01]  /*8e40*/  IADD3 R16, P4, R16, UR46, RZ ;  /* 0x0000002e10107c10 */ /* 0x000fe2000ff9e0ff */
[----:B------:R-:W-:Y:S01]  /*8e50*/  ULDC.64 UR4, c[0x0][0x8f8] ;  /* 0x00023e0000047ab9 */ /* 0x000fe20000000a00 */
[----:B------:R-:W-:Y:S01]  /*8e60*/  BSSY B1, `(.L_x_216) ;  /* 0x000006d000017945 */ /* 0x000fe20003800000 */
[----:B------:R-:W-:Y:S02]  /*8e70*/  MOV R7, 0xffffffff ;  /* 0xffffffff00077802 */ /* 0x000fe40000000f00 */
[----:B------:R-:W-:Y:S02]  /*8e80*/  SHF.R.U32.HI R4, RZ, 0x2, R0 ;  /* 0x00000002ff047819 */ /* 0x000fe40000011600 */
[----:B------:R-:W-:Y:S02]  /*8e90*/  ISETP.GT.U32.AND P1, PT, R0, 0x3, PT ;  /* 0x000000030000780c */ /* 0x000fe40003f24070 */
[----:B------:R-:W-:-:S02]  /*8ea0*/  LOP3.LUT R4, R4, 0x1, RZ, 0xc0, !PT ;  /* 0x0000000104047812 */ /* 0x000fc400078ec0ff */
[----:B------:R-:W1:Y:S01]  /*8eb0*/  @P3 S2R R6, SR_CgaCtaId ;  /* 0x0000000000063919 */ /* 0x000e620000008800 */
[----:B------:R-:W-:Y:S02]  /*8ec0*/  @P3 MOV R5, 0x400 ;  /* 0x0000040000053802 */ /* 0x000fe40000000f00 */
[----:B------:R-:W-:Y:S02]  /*8ed0*/  ISETP.LT.U32.AND P1, PT, R11, 0x4, P1 ;  /* 0x000000040b00780c */ /* 0x000fe40000f21070 */
[----:B------:R-:W-:Y:S02]  /*8ee0*/  IADD3.X R17, R17, UR39, RZ, P4, !PT ;  /* 0x0000002711117c10 */ /* 0x000fe4000a7fe4ff */
[----:B------:R-:W-:Y:S02]  /*8ef0*/  ISETP.GE.U32.AND P4, PT, R16, UR4, PT ;  /* 0x0000000410007c0c */ /* 0x000fe4000bf86070 */
[----:B------:R-:W-:Y:S02]  /*8f00*/  MOV R13, 0xffffffff ;  /* 0xffffffff000d7802 */ /* 0x000fe40000000f00 */
[----:B------:R-:W-:-:S02]  /*8f10*/  LOP3.LUT R0, R0, 0x3, RZ, 0xc0, !PT ;  /* 0x0000000300007812 */ /* 0x000fc400078ec0ff */
[----:B------:R-:W-:Y:S02]  /*8f20*/  PRMT R10, RZ, 0x7610, R10 ;  /* 0x00007610ff0a7816 */ /* 0x000fe4000000000a */
[----:B-1----:R-:W-:Y:S01]  /*8f30*/  @P3 LEA R5, R6, R5, 0x18 ;  /* 0x0000000506053211 */ /* 0x002fe200078ec0ff */
[----:B------:R-:W-:-:S03]  /*8f40*/  IMAD.MOV.U32 R6, RZ, RZ, -0x1 ;  /* 0xffffffffff067424 */ /* 0x000fc600078e00ff */
[----:B------:R1:W-:Y:S01]  /*8f50*/  @P3 SYNCS.ARRIVE.TRANS64.A1T0 RZ, [R5+URZ+0x88], RZ ;  /* 0x000088ff05ff39a7 */ /* 0x0003e2000810003f */
[----:B------:R-:W-:Y:S02]  /*8f60*/  ISETP.NE.U32.AND P3, PT, R4, 0x1, PT ;  /* 0x000000010400780c */ /* 0x000fe40003f65070 */
[----:B------:R-:W-:Y:S02]  /*8f70*/  SEL R4, RZ, 0x1, !P1 ;  /* 0x00000001ff047807 */ /* 0x000fe40004800000 */
[----:B------:R-:W-:Y:S02]  /*8f80*/  ISETP.GE.U32.AND.EX P1, PT, R17, UR5, PT, P4 ;  /* 0x0000000511007c0c */ /* 0x000fe4000bf26140 */
[----:B------:R-:W-:-:S04]  /*8f90*/  ISETP.GT.U32.AND P3, PT, R11, 0x3, !P3 ;  /* 0x000000030b00780c */ /* 0x000fc80005f64070 */
[----:B-1----:R-:W-:-:S04]  /*8fa0*/  SEL R5, RZ, 0x1, !P3 ;  /* 0x00000001ff057807 */ /* 0x002fc80005800000 */
[--C-:B------:R-:W-:Y:S02]  /*8fb0*/  LOP3.LUT R3, R5, R3, R4.reuse, 0x96, !PT ;  /* 0x0000000305037212 */ /* 0x100fe400078e9604 */
[----:B------:R-:W-:Y:S01]  /*8fc0*/  PRMT R4, RZ, 0x7610, R4 ;  /* 0x00007610ff047816 */ /* 0x000fe20000000004 */
[----:B------:R-:W-:Y:S06]  /*8fd0*/  @P1 BRA `(.L_x_217) ;  /* 0x0000000400541947 */ /* 0x000fec0003800000 */
[----:B------:R-:W-:Y:S01]  /*8fe0*/  ULDC.64 UR4, c[0x0][0x8d0] ;  /* 0x0002340000047ab9 */ /* 0x000fe20000000a00 */
[----:B------:R-:W1:Y:S01]  /*8ff0*/  S2R R14, SR_CTAID.X ;  /* 0x00000000000e7919 */ /* 0x000e620000002500 */
[----:B------:R-:W-:Y:S01]  /*9000*/  ISETP.NE.U32.AND P1, PT, RZ, UR4, PT ;  /* 0x00000004ff007c0c */ /* 0x000fe2000bf25070 */
[----:B------:R-:W-:Y:S01]  /*9010*/  ULDC UR7, c[0x0][0x8d8] ;  /* 0x0002360000077ab9 */ /* 0x000fe20000000800 */
[----:B------:R-:W-:Y:S01]  /*9020*/  IMAD.MOV.U32 R4, RZ, RZ, R16 ;  /* 0x000000ffff047224 */ /* 0x000fe200078e0010 */
[----:B------:R-:W2:Y:S01]  /*9030*/  S2R R13, SR_CTAID.Y ;  /* 0x00000000000d7919 */ /* 0x000ea20000002600 */
[----:B------:R-:W-:Y:S02]  /*9040*/  ISETP.NE.AND.EX P1, PT, RZ, UR5, PT, P1 ;  /* 0x00000005ff007c0c */ /* 0x000fe4000bf25310 */
[----:B------:R-:W-:-:S11]  /*9050*/  MOV R5, R17 ;  /* 0x0000001100057202 */ /* 0x000fd60000000f00 */
[----:B------:R-:W-:Y:S05]  /*9060*/  @!P1 BRA `(.L_x_218) ;  /* 0x0000000000289947 */ /* 0x000fea0003800000 */
[----:B------:R-:W-:Y:S02]  /*9070*/  ULDC UR6, c[0x0][0x8dc] ;  /* 0x0002370000067ab9 */ /* 0x000fe40000000800 */
[----:B------:R-:W-:-:S05]  /*9080*/  IADD3 R9, P1, R16, UR6, RZ ;  /* 0x0000000610097c10 */ /* 0x000fca000ff3e0ff */
[----:B------:R-:W-:-:S04]  /*9090*/  IMAD.X R15, RZ, RZ, R17, P1 ;  /* 0x000000ffff0f7224 */ /* 0x000fc800008e0611 */
[----:B------:R-:W-:-:S04]  /*90a0*/  IMAD.WIDE.U32 R6, R15, UR4, RZ ;  /* 0x000000040f067c25 */ /* 0x000fc8000f8e00ff */
[----:B------:R-:W-:-:S04]  /*90b0*/  IMAD.WIDE.U32 R6, P1, R9, UR5, R6 ;  /* 0x0000000509067c25 */ /* 0x000fc8000f820006 */
[----:B------:R-:W-:Y:S01]  /*90c0*/  IMAD.WIDE.U32 R8, R9, UR4, RZ ;  /* 0x0000000409087c25 */ /* 0x000fe2000f8e00ff */
[----:B------:R-:W-:-:S03]  /*90d0*/  IADD3.X R5, RZ, RZ, RZ, P1, !PT ;  /* 0x000000ffff057210 */ /* 0x000fc60000ffe4ff */
[----:B------:R-:W-:Y:S01]  /*90e0*/  IMAD.MOV.U32 R4, RZ, RZ, R7 ;  /* 0x000000ffff047224 */ /* 0x000fe200078e0007 */
[----:B------:R-:W-:-:S05]  /*90f0*/  IADD3 RZ, P1, R9, R6, RZ ;  /* 0x0000000609ff7210 */ /* 0x000fca0007f3e0ff */
[----:B------:R-:W-:-:S08]  /*9100*/  IMAD.WIDE.U32.X R4, R15, UR5, R4, P1 ;  /* 0x000000050f047c25 */ /* 0x000fd000088e0404 */
.L_x_218:
[--C-:B------:R-:W-:Y:S01]  /*9110*/  SHF.R.U64 R8, R4, UR7, R5.reuse ;  /* 0x0000000704087c19 */ /* 0x100fe20008001205 */
[----:B------:R-:W-:Y:S01]  /*9120*/  ULDC.64 UR4, c[0x0][0x8c8] ;  /* 0x0002320000047ab9 */ /* 0x000fe20000000a00 */
[----:B------:R-:W-:Y:S01]  /*9130*/  SHF.R.U32.HI R4, RZ, UR7, R5 ;  /* 0x00000007ff047c19 */ /* 0x000fe20008011605 */
[----:B------:R-:W3:Y:S01]  /*9140*/  LDC R25, c[0x0][0x144] ;  /* 0x00005100ff197b82 */ /* 0x000ee20000000800 */
[----:B------:R-:W-:Y:S01]  /*9150*/  IADD3 R7, P1, RZ, -R8, RZ ;  /* 0x80000008ff077210 */ /* 0x000fe20007f3e0ff */
[----:B------:R-:W-:Y:S01]  /*9160*/  ULDC.64 UR8, c[0x0][0x8e8] ;  /* 0x00023a0000087ab9 */ /* 0x000fe20000000a00 */
[----:B-1----:R-:W-:Y:S01]  /*9170*/  I2FP.F32.U32 R9, R14 ;  /* 0x0000000e00097245 */ /* 0x002fe20000201000 */
[----:B------:R-:W-:Y:S01]  /*9180*/  ULDC UR6, c[0x0][0x8b0] ;  /* 0x00022c0000067ab9 */ /* 0x000fe20000000800 */
[----:B------:R-:W-:Y:S02]  /*9190*/  IADD3.X R4, RZ, ~R4, RZ, P1, !PT ;  /* 0x80000004ff047210 */ /* 0x000fe40000ffe4ff */
[----:B------:R-:W-:Y:S01]  /*91a0*/  ISETP.NE.U32.AND P1, PT, RZ, UR8, PT ;  /* 0x00000008ff007c0c */ /* 0x000fe2000bf25070 */
[----:B------:R-:W1:Y:S02]  /*91b0*/  LDC R20, c[0x0][0x148] ;  /* 0x00005200ff147b82 */ /* 0x000e640000000800 */
[----:B------:R-:W-:Y:S01]  /*91c0*/  IMAD R6, R4, UR4, RZ ;  /* 0x0000000404067c24 */ /* 0x000fe2000f8e02ff */
[----:B------:R-:W-:Y:S01]  /*91d0*/  ISETP.NE.AND.EX P1, PT, RZ, UR9, PT, P1 ;  /* 0x00000009ff007c0c */ /* 0x000fe2000bf25310 */
[----:B------:R-:W-:Y:S01]  /*91e0*/  IMAD.WIDE.U32 R4, R7, UR4, R16 ;  /* 0x0000000407047c25 */ /* 0x000fe2000f8e0010 */
[----:B------:R-:W-:-:S03]  /*91f0*/  ULDC UR4, c[0x0][0x150] ;  /* 0x0000540000047ab9 */ /* 0x000fc60000000800 */
[----:B------:R-:W-:Y:S02]  /*9200*/  IMAD R7, R7, UR5, R6 ;  /* 0x0000000507077c24 */ /* 0x000fe4000f8e0206 */
[----:B------:R-:W-:Y:S01]  /*9210*/  FMUL R6, R9, UR4 ;  /* 0x0000000409067c20 */ /* 0x000fe20008400000 */
[----:B------:R-:W-:Y:S01]  /*9220*/  ULDC UR4, c[0x0][0x8c0] ;  /* 0x0002300000047ab9 */ /* 0x000fe20000000800 */
[----:B------:R-:W-:Y:S01]  /*9230*/  ULDC UR5, c[0x0][0x154] ;  /* 0x0000550000057ab9 */ /* 0x000fe20000000800 */
[----:B------:R-:W-:-:S03]  /*9240*/  IMAD.IADD R5, R5, 0x1, R7 ;  /* 0x0000000105057824 */ /* 0x000fc600078e0207 */
[----:B------:R-:W4:Y:S02]  /*9250*/  F2I.U32.TRUNC.NTZ R6, R6 ;  /* 0x0000000600067305 */ /* 0x000f24000020f000 */
[----:B------:R-:W-:Y:S02]  /*9260*/  SHF.R.U64 R9, R4, UR4, R5 ;  /* 0x0000000404097c19 */ /* 0x000fe40008001205 */
[----:B--2---:R-:W-:-:S05]  /*9270*/  I2FP.F32.U32 R4, R13 ;  /* 0x0000000d00047245 */ /* 0x004fca0000201000 */
[----:B------:R-:W-:Y:S01]  /*9280*/  FMUL R21, R4, UR5 ;  /* 0x0000000504157c20 */ /* 0x000fe20008400000 */
[----:B------:R-:W-:Y:S01]  /*9290*/  SHF.R.U32.HI R4, RZ, UR4, R5 ;  /* 0x00000004ff047c19 */ /* 0x000fe20008011605 */
[----:B------:R-:W-:-:S03]  /*92a0*/  ULDC UR4, c[0x0][0x900] ;  /* 0x0002400000047ab9 */ /* 0x000fc60000000800 */
[--C-:B------:R-:W-:Y:S01]  /*92b0*/  SHF.R.U64 R19, R9, UR6, R4.reuse ;  /* 0x0000000609137c19 */ /* 0x100fe20008001204 */
[----:B------:R-:W2:Y:S01]  /*92c0*/  F2I.U32.TRUNC.NTZ R21, R21 ;  /* 0x0000001500157305 */ /* 0x000ea2000020f000 */
[----:B------:R-:W-:Y:S02]  /*92d0*/  SHF.R.U32.HI R4, RZ, UR6, R4 ;  /* 0x00000006ff047c19 */ /* 0x000fe40008011604 */
[----:B----4-:R-:W-:Y:S02]  /*92e0*/  IADD3 R6, -R6, RZ, RZ ;  /* 0x000000ff06067210 */ /* 0x010fe40007ffe1ff */
[--C-:B------:R-:W-:Y:S02]  /*92f0*/  SHF.R.U64 R15, R19, UR4, R4.reuse ;  /* 0x00000004130f7c19 */ /* 0x100fe40008001204 */
[----:B------:R-:W-:Y:S01]  /*9300*/  SHF.R.U32.HI R23, RZ, UR4, R4 ;  /* 0x00000004ff177c19 */ /* 0x000fe20008011604 */
[----:B---3--:R-:W-:Y:S02]  /*9310*/  IMAD R14, R25, R6, R14 ;  /* 0x00000006190e7224 */ /* 0x008fe400078e020e */
[----:B------:R-:W-:Y:S01]  /*9320*/  IMAD.MOV.U32 R4, RZ, RZ, R15 ;  /* 0x000000ffff047224 */ /* 0x000fe200078e000f */
[----:B------:R-:W-:Y:S01]  /*9330*/  MOV R5, R23 ;  /* 0x0000001700057202 */ /* 0x000fe20000000f00 */
[----:B------:R-:W-:Y:S06]  /*9340*/  @!P1 BRA `(.L_x_219) ;  /* 0x0000000000289947 */ /* 0x000fec0003800000 */
[----:B------:R-:W-:Y:S02]  /*9350*/  ULDC UR4, c[0x0][0x8f4] ;  /* 0x00023d0000047ab9 */ /* 0x000fe40000000800 */
[----:B------:R-:W-:-:S05]  /*9360*/  IADD3 R5, P1, R15, UR4, RZ ;  /* 0x000000040f057c10 */ /* 0x000fca000ff3e0ff */
[----:B------:R-:W-:-:S04]  /*9370*/  IMAD.X R23, RZ, RZ, R23, P1 ;  /* 0x000000ffff177224 */ /* 0x000fc800008e0617 */
[----:B------:R-:W-:-:S04]  /*9380*/  IMAD.WIDE.U32 R6, R23, UR8, RZ ;  /* 0x0000000817067c25 */ /* 0x000fc8000f8e00ff */
[----:B------:R-:W-:-:S04]  /*9390*/  IMAD.WIDE.U32 R6, P1, R5, UR9, R6 ;  /* 0x0000000905067c25 */ /* 0x000fc8000f820006 */
[----:B------:R-:W-:-:S04]  /*93a0*/  IMAD.WIDE.U32 R4, R5, UR8, RZ ;  /* 0x0000000805047c25 */ /* 0x000fc8000f8e00ff */
[----:B------:R-:W-:Y:S01]  /*93b0*/  IMAD.MOV.U32 R4, RZ, RZ, R7 ;  /* 0x000000ffff047224 */ /* 0x000fe200078e0007 */
[----:B------:R-:W-:Y:S02]  /*93c0*/  IADD3 RZ, P3, R5, R6, RZ ;  /* 0x0000000605ff7210 */ /* 0x000fe40007f7e0ff */
[----:B------:R-:W-:-:S03]  /*93d0*/  IADD3.X R5, RZ, RZ, RZ, P1, !PT ;  /* 0x000000ffff057210 */ /* 0x000fc60000ffe4ff */
[----:B------:R-:W-:-:S08]  /*93e0*/  IMAD.WIDE.U32.X R4, R23, UR9, R4, P3 ;  /* 0x0000000917047c25 */ /* 0x000fd000098e0404 */
.L_x_219:
[----:B------:R-:W-:Y:S01]  /*93f0*/  ISETP.NE.AND P1, PT, R2, 0x1, PT ;  /* 0x000000010200780c */ /* 0x000fe20003f25270 */
[----:B------:R-:W-:Y:S01]  /*9400*/  ULDC UR4, c[0x0][0x8f0] ;  /* 0x00023c0000047ab9 */ /* 0x000fe20000000800 */
[----:B------:R-:W-:Y:S01]  /*9410*/  LOP3.LUT R19, R19, UR16, RZ, 0xc0, !PT ;  /* 0x0000001013137c12 */ /* 0x000fe2000f8ec0ff */
[----:B------:R-:W-:Y:S01]  /*9420*/  ULDC UR5, c[0x0][0x8b8] ;  /* 0x00022e0000057ab9 */ /* 0x000fe20000000800 */
[----:B------:R-:W-:Y:S01]  /*9430*/  SHF.R.U64 R4, R4, UR4, R5 ;  /* 0x0000000404047c19 */ /* 0x000fe20008001205 */
[----:B------:R-:W-:Y:S01]  /*9440*/  ULDC UR4, c[0x0][0x8e0] ;  /* 0x0002380000047ab9 */ /* 0x000fe20000000800 */
[----:B--2---:R-:W-:Y:S02]  /*9450*/  IADD3 R21, -R21, RZ, RZ ;  /* 0x000000ff15157210 */ /* 0x004fe40007ffe1ff */
[----:B------:R-:W-:Y:S01]  /*9460*/  MOV R5, 0x1 ;  /* 0x0000000100057802 */ /* 0x000fe20000000f00 */
[----:B------:R-:W-:Y:S02]  /*9470*/  IMAD.MOV R6, RZ, RZ, -R4 ;  /* 0x000000ffff067224 */ /* 0x000fe400078e0a04 */
[----:B------:R-:W-:Y:S01]  /*9480*/  IMAD R19, R4, UR17, R19 ;  /* 0x0000001104137c24 */ /* 0x000fe2000f8e0213 */
[----:B------:R-:W-:Y:S01]  /*9490*/  LOP3.LUT R4, R9, UR15, RZ, 0xc0, !PT ;  /* 0x0000000f09047c12 */ /* 0x000fe2000f8ec0ff */
[----:B-1----:R-:W-:-:S02]  /*94a0*/  @P1 IMAD R14, R20, R21, R13 ;  /* 0x00000015140e1224 */ /* 0x002fc400078e020d */
[----:B------:R-:W-:Y:S01]  /*94b0*/  IMAD R15, R6, UR4, R15 ;  /* 0x00000004060f7c24 */ /* 0x000fe2000f8e020f */
[----:B------:R-:W-:Y:S01]  /*94c0*/  ULDC UR4, c[0x0][0x8a8] ;  /* 0x00022a0000047ab9 */ /* 0x000fe20000000800 */
[----:B------:R-:W-:Y:S02]  /*94d0*/  IMAD R14, R19, UR5, R14 ;  /* 0x00000005130e7c24 */ /* 0x000fe4000f8e020e */
[--C-:B------:R-:W-:Y:S01]  /*94e0*/  IMAD R15, R15, UR4, R4.reuse ;  /* 0x000000040f0f7c24 */ /* 0x100fe2000f8e0204 */
[----:B------:R-:W-:Y:S01]  /*94f0*/  PRMT R4, R5, 0x7610, R4 ;  /* 0x0000761005047816 */ /* 0x000fe20000000004 */
[----:B------:R-:W-:-:S03]  /*9500*/  IMAD.MOV.U32 R13, RZ, RZ, R8 ;  /* 0x000000ffff0d7224 */ /* 0x000fc600078e0008 */
[----:B------:R-:W-:Y:S02]  /*9510*/  SEL R6, R15, R14, !P1 ;  /* 0x0000000e0f067207 */ /* 0x000fe40004800000 */
[----:B------:R-:W-:-:S07]  /*9520*/  SEL R7, R14, R15, !P1 ;  /* 0x0000000f0e077207 */ /* 0x000fce0004800000 */
.L_x_217:
[----:B------:R-:W-:Y:S05]  /*9530*/  BSYNC B1 ;  /* 0x0000000000017941 */ /* 0x000fea0003800000 */
.L_x_216:
[----:B------:R-:W-:-:S13]  /*9540*/  LOP3.LUT P1, RZ, R4, 0xff, RZ, 0xc0, !PT ;  /* 0x000000ff04ff7812 */ /* 0x000fda000782c0ff */
[----:B------:R-:W-:Y:S05]  /*9550*/  @P1 BRA `(.L_x_220) ;  /* 0xfffffff400401947 */ /* 0x000fea000383ffff */
[----:B------:R-:W-:Y:S05]  /*9560*/  BSYNC B0 ;  /* 0x0000000000007941 */ /* 0x000fea0003800000 */
.L_x_208:
[----:B------:R-:W-:-:S03]  /*9570*/  UMOV UR4, 0xffffffff ;  /* 0xffffffff00047882 */ /* 0x000fc60000000000 */
[----:B------:R-:W-:Y:S05]  /*9580*/  BRA.DIV UR4, `(.L_x_221) ;  /* 0x0000000a04cc7947 */ /* 0x000fea000b800000 */
[----:B------:R-:W-:-:S13]  /*9590*/  ELECT P6, URZ, PT ;  /* 0x00000000003f782f */ /* 0x000fda00038c0000 */
.L_x_252:
[----:B------:R-:W-:Y:S05]  /*95a0*/  @!P6 BRA `(.L_x_9) ;  /* 0x0000000000a4e947 */ /* 0x000fea0003800000 */
[----:B------:R-:W-:-:S04]  /*95b0*/  LOP3.LUT R22, R22, 0x2, RZ, 0xfc, !PT ;  /* 0x0000000216167812 */ /* 0x000fc800078efcff */
[----:B------:R-:W-:-:S13]  /*95c0*/  ISETP.NE.AND P0, PT, R22, 0x3, PT ;  /* 0x000000031600780c */ /* 0x000fda0003f05270 */
[----:B------:R-:W-:Y:S05]  /*95d0*/  @!P0 BRA `(.L_x_222) ;  /* 0x0000000000048947 */ /* 0x000fea0003800000 */
[----:B------:R-:W-:Y:S01]  /*95e0*/  BPT.TRAP 0x1 ;  /* 0x000000040000795c */ /* 0x000fe20000300000 */
.L_x_222:
[----:B------:R-:W1:Y:S01]  /*95f0*/  S2R R5, SR_CgaCtaId ;  /* 0x0000000000057919 */ /* 0x000e620000008800 */
[----:B------:R-:W-:Y:S02]  /*9600*/  MOV R2, 0x400 ;  /* 0x0000040000027802 */ /* 0x000fe40000000f00 */
[----:B------:R-:W-:Y:S02]  /*9610*/  SHF.L.U32 R4, R3, 0x1f, RZ ;  /* 0x0000001f03047819 */ /* 0x000fe400000006ff */
[----:B-1----:R-:W-:-:S04]  /*9620*/  LEA R5, R5, R2, 0x18 ;  /* 0x0000000205057211 */ /* 0x002fc800078ec0ff */
[----:B------:R-:W-:-:S05]  /*9630*/  IADD3 R5, R5, 0x20, RZ ;  /* 0x0000002005057810 */ /* 0x000fca0007ffe0ff */
[C---:B------:R-:W-:Y:S01]  /*9640*/  IMAD R7, R0.reuse, 0x8, R5 ;  /* 0x0000000800077824 */ /* 0x040fe200078e0205 */
[----:B------:R-:W-:-:S03]  /*9650*/  IADD3 R0, R0, 0x1, RZ ;  /* 0x0000000100007810 */ /* 0x000fc60007ffe0ff */
[----:B------:R-:W1:Y:S01]  /*9660*/  SYNCS.PHASECHK.TRANS64.TRYWAIT P0, [R7+URZ], R4 ;  /* 0x00000004070075a7 */ /* 0x000e62000800017f */
[----:B------:R-:W-:-:S04]  /*9670*/  ISETP.NE.AND P1, PT, R0, 0x4, PT ;  /* 0x000000040000780c */ /* 0x000fc80003f25270 */
[----:B------:R-:W-:Y:S02]  /*9680*/  SEL R2, RZ, 0x1, P1 ;  /* 0x00000001ff027807 */ /* 0x000fe40000800000 */
[----:B------:R-:W-:Y:S02]  /*9690*/  SEL R0, R0, RZ, P1 ;  /* 0x000000ff00007207 */ /* 0x000fe40000800000 */
[----:B------:R-:W-:-:S03]  /*96a0*/  LOP3.LUT R9, R3, R2, RZ, 0x3c, !PT ;  /* 0x0000000203097212 */ /* 0x000fc600078e3cff */
[----:B------:R-:W-:Y:S01]  /*96b0*/  IMAD R6, R0, 0x8, R5 ;  /* 0x0000000800067824 */ /* 0x000fe200078e0205 */
[----:B------:R-:W-:Y:S01]  /*96c0*/  SHF.L.U32 R3, R9, 0x1f, RZ ;  /* 0x0000001f09037819 */ /* 0x000fe200000006ff */
[----:B-1----:R-:W-:Y:S06]  /*96d0*/  @!P0 BRA `(.L_x_223) ;  /* 0x0000000800988947 */ /* 0x002fec0003800000 */
.L_x_253:
[----:B------:R-:W2:Y:S01]  /*96e0*/  SYNCS.PHASECHK.TRANS64.TRYWAIT P0, [R6+URZ], R3 ;  /* 0x00000003060075a7 */ /* 0x000ea2000800017f */
[----:B------:R-:W-:-:S04]  /*96f0*/  IADD3 R0, R0, 0x1, RZ ;  /* 0x0000000100007810 */ /* 0x000fc80007ffe0ff */
[----:B------:R-:W-:-:S04]  /*9700*/  ISETP.NE.AND P1, PT, R0, 0x4, PT ;  /* 0x000000040000780c */ /* 0x000fc80003f25270 */
[----:B------:R-:W-:Y:S02]  /*9710*/  SEL R2, RZ, 0x1, P1 ;  /* 0x00000001ff027807 */ /* 0x000fe40000800000 */
[----:B------:R-:W-:Y:S02]  /*9720*/  SEL R0, R0, RZ, P1 ;  /* 0x000000ff00007207 */ /* 0x000fe40000800000 */
[----:B------:R-:W-:-:S03]  /*9730*/  LOP3.LUT R9, R9, R2, RZ, 0x3c, !PT ;  /* 0x0000000209097212 */ /* 0x000fc600078e3cff */
[----:B-1----:R-:W-:Y:S01]  /*9740*/  IMAD R7, R0, 0x8, R5 ;  /* 0x0000000800077824 */ /* 0x002fe200078e0205 */
[----:B------:R-:W-:Y:S01]  /*9750*/  SHF.L.U32 R4, R9, 0x1f, RZ ;  /* 0x0000001f09047819 */ /* 0x000fe200000006ff */
[----:B--2---:R-:W-:Y:S06]  /*9760*/  @!P0 BRA `(.L_x_224) ;  /* 0x0000000800888947 */ /* 0x004fec0003800000 */
.L_x_254:
[----:B------:R-:W2:Y:S01]  /*9770*/  SYNCS.PHASECHK.TRANS64.TRYWAIT P0, [R7+URZ], R4 ;  /* 0x00000004070075a7 */ /* 0x000ea2000800017f */
[----:B------:R-:W-:-:S04]  /*9780*/  IADD3 R0, R0, 0x1, RZ ;  /* 0x0000000100007810 */ /* 0x000fc80007ffe0ff */
[----:B------:R-:W-:-:S04]  /*9790*/  ISETP.NE.AND P1, PT, R0, 0x4, PT ;  /* 0x000000040000780c */ /* 0x000fc80003f25270 */
[----:B------:R-:W-:Y:S02]  /*97a0*/  SEL R2, RZ, 0x1, P1 ;  /* 0x00000001ff027807 */ /* 0x000fe40000800000 */
[----:B------:R-:W-:Y:S02]  /*97b0*/  SEL R0, R0, RZ, P1 ;  /* 0x000000ff00007207 */ /* 0x000fe40000800000 */
[----:B------:R-:W-:Y:S01]  /*97c0*/  LOP3.LUT R2, R9, R2, RZ, 0x3c, !PT ;  /* 0x0000000209027212 */ /* 0x000fe200078e3cff */
[----:B--2---:R-:W-:Y:S06]  /*97d0*/  @!P0 BRA `(.L_x_225) ;  /* 0x0000000800808947 */ /* 0x004fec0003800000 */
.L_x_255:
[----:B------:R-:W-:Y:S01]  /*97e0*/  IMAD R5, R0, 0x8, R5 ;  /* 0x0000000800057824 */ /* 0x000fe200078e0205 */
[----:B------:R-:W-:-:S07]  /*97f0*/  SHF.L.U32 R0, R2, 0x1f, RZ ;  /* 0x0000001f02007819 */ /* 0x000fce00000006ff */
.L_x_226:
[----:B---3--:R3:W4:Y:S02]  /*9800*/  SYNCS.PHASECHK.TRANS64.TRYWAIT P0, [R5+URZ], R0 ;  /* 0x00000000050075a7 */ /* 0x008724000800017f */
[----:B----4-:R-:W-:Y:S05]  /*9810*/  @!P0 NANOSLEEP.SYNCS 0x989680 ;  /* 0x009896800000895d */ /* 0x010fea0003900000 */
[----:B------:R-:W4:Y:S02]  /*9820*/  @!P0 SYNCS.PHASECHK.TRANS64 P0, [R5+URZ], R0 ;  /* 0x00000000050085a7 */ /* 0x000f24000800007f */
[----:B----4-:R-:W-:Y:S05]  /*9830*/  @!P0 BRA `(.L_x_226) ;  /* 0xfffffffc00f08947 */ /* 0x010fea000383ffff */
.L_x_9:
[----:B------:R-:W-:Y:S05]  /*9840*/  BSYNC B6 ;  /* 0x0000000000067941 */ /* 0x000fea0003800000 */
.L_x_7:
[----:B------:R-:W-:Y:S05]  /*9850*/  EXIT ;  /* 0x000000000000794d */ /* 0x000fea0003800000 */
.L_x_22:
[----:B----4-:R4:W1:Y:S02]  /*9860*/  SYNCS.PHASECHK.TRANS64.TRYWAIT P1, [R3+URZ], R0 ;  /* 0x00000000030075a7 */ /* 0x010864000802017f */
[----:B-1----:R-:W-:Y:S05]  /*9870*/  @!P1 NANOSLEEP.SYNCS 0x989680 ;  /* 0x009896800000995d */ /* 0x002fea0003900000 */
[----:B------:R-:W1:Y:S02]  /*9880*/  @!P1 SYNCS.PHASECHK.TRANS64 P1, [R3+URZ], R0 ;  /* 0x00000000030095a7 */ /* 0x000e64000802007f */
[----:B-1----:R-:W-:Y:S05]  /*9890*/  @!P1 BRA `(.L_x_22) ;  /* 0xfffffffc00f09947 */ /* 0x002fea000383ffff */
[----:B------:R-:W-:Y:S05]  /*98a0*/  BRA `(.L_x_21) ;  /* 0xffffff7c00a07947 */ /* 0x000fea000383ffff */
.L_x_27:
[----:B---3--:R-:W-:-:S04]  /*98b0*/  MOV R4, UR4 ;  /* 0x0000000400047c02 */ /* 0x008fc80008000f00 */
[----:B------:R3:W4:Y:S03]  /*98c0*/  SYNCS.PHASECHK.TRANS64.TRYWAIT P1, [R4+URZ], R3 ;  /* 0x00000003040075a7 */ /* 0x000726000802017f */
[----:B----4-:R-:W-:Y:S05]  /*98d0*/  @!P1 NANOSLEEP.SYNCS 0x989680 ;  /* 0x009896800000995d */ /* 0x010fea0003900000 */
[----:B------:R-:W4:Y:S02]  /*98e0*/  @!P1 SYNCS.PHASECHK.TRANS64 P1, [R4+URZ], R3 ;  /* 0x00000003040095a7 */ /* 0x000f24000802007f */
[----:B----4-:R-:W-:Y:S05]  /*98f0*/  @!P1 BRA `(.L_x_27) ;  /* 0xfffffffc00ec9947 */ /* 0x010fea000383ffff */
[----:B------:R-:W-:Y:S05]  /*9900*/  BRA `(.L_x_26) ;  /* 0xffffff8000807947 */ /* 0x000fea000383ffff */
.L_x_49:
[----:B-1----:R-:W-:-:S04]  /*9910*/  IMAD.U32 R5, RZ, RZ, UR53 ;  /* 0x00000035ff057e24 */ /* 0x002fc8000f8e00ff */
[----:B------:R1:W2:Y:S03]  /*9920*/  SYNCS.PHASECHK.TRANS64.TRYWAIT P3, [R5+URZ+0x40], R4 ;  /* 0x00004004050075a7 */ /* 0x0002a6000806017f */
[----:B--2---:R-:W-:Y:S05]  /*9930*/  @!P3 NANOSLEEP.SYNCS 0x989680 ;  /* 0x009896800000b95d */ /* 0x004fea0003900000 */
[----:B------:R-:W2:Y:S02]  /*9940*/  @!P3 SYNCS.PHASECHK.TRANS64 P3, [R5+URZ+0x40], R4 ;  /* 0x000040040500b5a7 */ /* 0x000ea4000806007f */
[----:B--2---:R-:W-:Y:S05]  /*9950*/  @!P3 BRA `(.L_x_49) ;  /* 0xfffffffc00ecb947 */ /* 0x004fea000383ffff */
[----:B------:R-:W-:Y:S05]  /*9960*/  BRA `(.L_x_227) ;  /* 0xffffff8c005c7947 */ /* 0x000fea000383ffff */
.L_x_60:
[----:B-1----:R1:W2:Y:S02]  /*9970*/  SYNCS.PHASECHK.TRANS64.TRYWAIT P4, [R14+URZ+0x40], R15 ;  /* 0x0000400f0e0075a7 */ /* 0x0022a4000808017f */
[----:B--2---:R-:W-:Y:S05]  /*9980*/  @!P4 NANOSLEEP.SYNCS 0x989680 ;  /* 0x009896800000c95d */ /* 0x004fea0003900000 */
[----:B------:R-:W2:Y:S02]  /*9990*/  @!P4 SYNCS.PHASECHK.TRANS64 P4, [R14+URZ+0x40], R15 ;  /* 0x0000400f0e00c5a7 */ /* 0x000ea4000808007f */
[----:B--2---:R-:W-:Y:S05]  /*99a0*/  @!P4 BRA `(.L_x_60) ;  /* 0xfffffffc00f0c947 */ /* 0x004fea000383ffff */
[----:B------:R-:W-:Y:S05]  /*99b0*/  BRA `(.L_x_228) ;  /* 0xffffff9400847947 */ /* 0x000fea000383ffff */
.L_x_70:
[----:B-1----:R1:W2:Y:S02]  /*99c0*/  SYNCS.PHASECHK.TRANS64.TRYWAIT P4, [R12+URZ+0x40], R13 ;  /* 0x0000400d0c0075a7 */ /* 0x0022a4000808017f */
[----:B--2---:R-:W-:Y:S05]  /*99d0*/  @!P4 NANOSLEEP.SYNCS 0x989680 ;  /* 0x009896800000c95d */ /* 0x004fea0003900000 */
[----:B------:R-:W2:Y:S02]  /*99e0*/  @!P4 SYNCS.PHASECHK.TRANS64 P4, [R12+URZ+0x40], R13 ;  /* 0x0000400d0c00c5a7 */ /* 0x000ea4000808007f */
[----:B--2---:R-:W-:Y:S05]  /*99f0*/  @!P4 BRA `(.L_x_70) ;  /* 0xfffffffc00f0c947 */ /* 0x004fea000383ffff */
[----:B------:R-:W-:Y:S05]  /*9a00*/  BRA `(.L_x_229) ;  /* 0xffffff9c00347947 */ /* 0x000fea000383ffff */
.L_x_80:
[----:B-1----:R1:W2:Y:S02]  /*9a10*/  SYNCS.PHASECHK.TRANS64.TRYWAIT P4, [R13+URZ+0x40], R12 ;  /* 0x0000400c0d0075a7 */ /* 0x0022a4000808017f */
[----:B--2---:R-:W-:Y:S05]  /*9a20*/  @!P4 NANOSLEEP.SYNCS 0x989680 ;  /* 0x009896800000c95d */ /* 0x004fea0003900000 */
[----:B------:R-:W2:Y:S02]  /*9a30*/  @!P4 SYNCS.PHASECHK.TRANS64 P4, [R13+URZ+0x40], R12 ;  /* 0x0000400c0d00c5a7 */ /* 0x000ea4000808007f */
[----:B--2---:R-:W-:Y:S05]  /*9a40*/  @!P4 BRA `(.L_x_80) ;  /* 0xfffffffc00f0c947 */ /* 0x004fea000383ffff */
[----:B------:R-:W-:Y:S05]  /*9a50*/  BRA `(.L_x_230) ;  /* 0xffffffa000ec7947 */ /* 0x000fea000383ffff */
.L_x_90:
[----:B-1----:R1:W2:Y:S02]  /*9a60*/  SYNCS.PHASECHK.TRANS64.TRYWAIT P4, [R13+URZ+0x40], R14 ;  /* 0x0000400e0d0075a7 */ /* 0x0022a4000808017f */
[----:B--2---:R-:W-:Y:S05]  /*9a70*/  @!P4 NANOSLEEP.SYNCS 0x989680 ;  /* 0x009896800000c95d */ /* 0x004fea0003900000 */
[----:B------:R-:W2:Y:S02]  /*9a80*/  @!P4 SYNCS.PHASECHK.TRANS64 P4, [R13+URZ+0x40], R14 ;  /* 0x0000400e0d00c5a7 */ /* 0x000ea4000808007f */
[----:B--2---:R-:W-:Y:S05]  /*9a90*/  @!P4 BRA `(.L_x_90) ;  /* 0xfffffffc00f0c947 */ /* 0x004fea000383ffff */
[----:B------:R-:W-:Y:S05]  /*9aa0*/  BRA `(.L_x_231) ;  /* 0xffffffa800a87947 */ /* 0x000fea000383ffff */
.L_x_100:
[----:B--2---:R2:W3:Y:S02]  /*9ab0*/  SYNCS.PHASECHK.TRANS64.TRYWAIT P4, [R13+URZ+0x40], R14 ;  /* 0x0000400e0d0075a7 */ /* 0x0044e4000808017f */
[----:B---3--:R-:W-:Y:S05]  /*9ac0*/  @!P4 NANOSLEEP.SYNCS 0x989680 ;  /* 0x009896800000c95d */ /* 0x008fea0003900000 */
[----:B------:R-:W3:Y:S02]  /*9ad0*/  @!P4 SYNCS.PHASECHK.TRANS64 P4, [R13+URZ+0x40], R14 ;  /* 0x0000400e0d00c5a7 */ /* 0x000ee4000808007f */
[----:B---3--:R-:W-:Y:S05]  /*9ae0*/  @!P4 BRA `(.L_x_100) ;  /* 0xfffffffc00f0c947 */ /* 0x008fea000383ffff */
[----:B------:R-:W-:Y:S05]  /*9af0*/  BRA `(.L_x_232) ;  /* 0xffffffb0005c7947 */ /* 0x000fea000383ffff */
.L_x_110:
[----:B-1----:R1:W2:Y:S02]  /*9b00*/  SYNCS.PHASECHK.TRANS64.TRYWAIT P4, [R13+URZ+0x40], R14 ;  /* 0x0000400e0d0075a7 */ /* 0x0022a4000808017f */
[----:B--2---:R-:W-:Y:S05]  /*9b10*/  @!P4 NANOSLEEP.SYNCS 0x989680 ;  /* 0x009896800000c95d */ /* 0x004fea0003900000 */
[----:B------:R-:W2:Y:S02]  /*9b20*/  @!P4 SYNCS.PHASECHK.TRANS64 P4, [R13+URZ+0x40], R14 ;  /* 0x0000400e0d00c5a7 */ /* 0x000ea4000808007f */
[----:B--2---:R-:W-:Y:S05]  /*9b30*/  @!P4 BRA `(.L_x_110) ;  /* 0xfffffffc00f0c947 */ /* 0x004fea000383ffff */
[----:B------:R-:W-:Y:S05]  /*9b40*/  BRA `(.L_x_233) ;  /* 0xffffffb800107947 */ /* 0x000fea000383ffff */
.L_x_120:
[----:B--2---:R2:W3:Y:S02]  /*9b50*/  SYNCS.PHASECHK.TRANS64.TRYWAIT P4, [R13+URZ+0x40], R26 ;  /* 0x0000401a0d0075a7 */ /* 0x0044e4000808017f */
[----:B---3--:R-:W-:Y:S05]  /*9b60*/  @!P4 NANOSLEEP.SYNCS 0x989680 ;  /* 0x009896800000c95d */ /* 0x008fea0003900000 */
[----:B------:R-:W3:Y:S02]  /*9b70*/  @!P4 SYNCS.PHASECHK.TRANS64 P4, [R13+URZ+0x40], R26 ;  /* 0x0000401a0d00c5a7 */ /* 0x000ee4000808007f */
[----:B---3--:R-:W-:Y:S05]  /*9b80*/  @!P4 BRA `(.L_x_120) ;  /* 0xfffffffc00f0c947 */ /* 0x008fea000383ffff */
[----:B------:R-:W-:Y:S05]  /*9b90*/  BRA `(.L_x_234) ;  /* 0xffffffbc00c47947 */ /* 0x000fea000383ffff */
.L_x_140:
[----:B-1----:R-:W-:-:S04]  /*9ba0*/  MOV R3, UR4 ;  /* 0x0000000400037c02 */ /* 0x002fc80008000f00 */
[----:B------:R1:W2:Y:S03]  /*9bb0*/  SYNCS.PHASECHK.TRANS64.TRYWAIT P0, [R3+URZ+0x88], R0 ;  /* 0x00008800030075a7 */ /* 0x0002a6000800017f */
[----:B--2---:R-:W-:Y:S05]  /*9bc0*/  @!P0 NANOSLEEP.SYNCS 0x989680 ;  /* 0x009896800000895d */ /* 0x004fea0003900000 */
[----:B------:R-:W2:Y:S02]  /*9bd0*/  @!P0 SYNCS.PHASECHK.TRANS64 P0, [R3+URZ+0x88], R0 ;  /* 0x00008800030085a7 */ /* 0x000ea4000800007f */
[----:B--2---:R-:W-:Y:S05]  /*9be0*/  @!P0 BRA `(.L_x_140) ;  /* 0xfffffffc00ec8947 */ /* 0x004fea000383ffff */
[----:B------:R-:W-:Y:S05]  /*9bf0*/  BRA `(.L_x_139) ;  /* 0xffffffd400487947 */ /* 0x000fea000383ffff */
.L_x_149:
[----:B-1----:R-:W-:-:S04]  /*9c00*/  IMAD.U32 R5, RZ, RZ, UR13 ;  /* 0x0000000dff057e24 */ /* 0x002fc8000f8e00ff */
[----:B------:R1:W2:Y:S03]  /*9c10*/  SYNCS.PHASECHK.TRANS64.TRYWAIT P1, [R5+URZ+0x60], R4 ;  /* 0x00006004050075a7 */ /* 0x0002a6000802017f */
[----:B--2---:R-:W-:Y:S05]  /*9c20*/  @!P1 NANOSLEEP.SYNCS 0x989680 ;  /* 0x009896800000995d */ /* 0x004fea0003900000 */
[----:B------:R-:W2:Y:S02]  /*9c30*/  @!P1 SYNCS.PHASECHK.TRANS64 P1, [R5+URZ+0x60], R4 ;  /* 0x00006004050095a7 */ /* 0x000ea4000802007f */
[----:B--2---:R-:W-:Y:S05]  /*9c40*/  @!P1 BRA `(.L_x_149) ;  /* 0xfffffffc00ec9947 */ /* 0x004fea000383ffff */
[----:B------:R-:W-:Y:S05]  /*9c50*/  BRA `(.L_x_235) ;  /* 0xffffffd8002c7947 */ /* 0x000fea000383ffff */
.L_x_155:
[----:B-12---:R-:W-:-:S04]  /*9c60*/  MOV R5, UR13 ;  /* 0x0000000d00057c02 */ /* 0x006fc80008000f00 */
[----:B------:R1:W2:Y:S03]  /*9c70*/  SYNCS.PHASECHK.TRANS64.TRYWAIT P1, [R5+URZ+0x68], R4 ;  /* 0x00006804050075a7 */ /* 0x0002a6000802017f */
[----:B--2---:R-:W-:Y:S05]  /*9c80*/  @!P1 NANOSLEEP.SYNCS 0x989680 ;  /* 0x009896800000995d */ /* 0x004fea0003900000 */
[----:B------:R-:W2:Y:S02]  /*9c90*/  @!P1 SYNCS.PHASECHK.TRANS64 P1, [R5+URZ+0x68], R4 ;  /* 0x00006804050095a7 */ /* 0x000ea4000802007f */
[----:B--2---:R-:W-:Y:S05]  /*9ca0*/  @!P1 BRA `(.L_x_155) ;  /* 0xfffffffc00ec9947 */ /* 0x004fea000383ffff */
[----:B------:R-:W-:Y:S05]  /*9cb0*/  BRA `(.L_x_236) ;  /* 0xffffffd800747947 */ /* 0x000fea000383ffff */
.L_x_161:
[----:B-123--:R-:W-:-:S04]  /*9cc0*/  IMAD.U32 R5, RZ, RZ, UR13 ;  /* 0x0000000dff057e24 */ /* 0x00efc8000f8e00ff */
[----:B------:R1:W2:Y:S03]  /*9cd0*/  SYNCS.PHASECHK.TRANS64.TRYWAIT P1, [R5+URZ+0x70], R4 ;  /* 0x00007004050075a7 */ /* 0x0002a6000802017f */
[----:B--2---:R-:W-:Y:S05]  /*9ce0*/  @!P1 NANOSLEEP.SYNCS 0x989680 ;  /* 0x009896800000995d */ /* 0x004fea0003900000 */
[----:B------:R-:W2:Y:S02]  /*9cf0*/  @!P1 SYNCS.PHASECHK.TRANS64 P1, [R5+URZ+0x70], R4 ;  /* 0x00007004050095a7 */ /* 0x000ea4000802007f */
[----:B--2---:R-:W-:Y:S05]  /*9d00*/  @!P1 BRA `(.L_x_161) ;  /* 0xfffffffc00ec9947 */ /* 0x004fea000383ffff */
[----:B------:R-:W-:Y:S05]  /*9d10*/  BRA `(.L_x_237) ;  /* 0xffffffd800c47947 */ /* 0x000fea000383ffff */
.L_x_167:
[----:B-1234-:R-:W-:-:S04]  /*9d20*/  MOV R5, UR13 ;  /* 0x0000000d00057c02 */ /* 0x01efc80008000f00 */
[----:B------:R1:W2:Y:S03]  /*9d30*/  SYNCS.PHASECHK.TRANS64.TRYWAIT P1, [R5+URZ+0x78], R4 ;  /* 0x00007804050075a7 */ /* 0x0002a6000802017f */
[----:B--2---:R-:W-:Y:S05]  /*9d40*/  @!P1 NANOSLEEP.SYNCS 0x989680 ;  /* 0x009896800000995d */ /* 0x004fea0003900000 */
[----:B------:R-:W2:Y:S02]  /*9d50*/  @!P1 SYNCS.PHASECHK.TRANS64 P1, [R5+URZ+0x78], R4 ;  /* 0x00007804050095a7 */ /* 0x000ea4000802007f */
[----:B--2---:R-:W-:Y:S05]  /*9d60*/  @!P1 BRA `(.L_x_167) ;  /* 0xfffffffc00ec9947 */ /* 0x004fea000383ffff */
[----:B------:R-:W-:Y:S05]  /*9d70*/  BRA `(.L_x_238) ;  /* 0xffffffdc00147947 */ /* 0x000fea000383ffff */
.L_x_173:
[----:B-1234-:R-:W-:-:S04]  /*9d80*/  IMAD.U32 R5, RZ, RZ, UR13 ;  /* 0x0000000dff057e24 */ /* 0x01efc8000f8e00ff */
[----:B------:R1:W2:Y:S03]  /*9d90*/  SYNCS.PHASECHK.TRANS64.TRYWAIT P1, [R5+URZ+0x60], R4 ;  /* 0x00006004050075a7 */ /* 0x0002a6000802017f */
[----:B--2---:R-:W-:Y:S05]  /*9da0*/  @!P1 NANOSLEEP.SYNCS 0x989680 ;  /* 0x009896800000995d */ /* 0x004fea0003900000 */
[----:B------:R-:W2:Y:S02]  /*9db0*/  @!P1 SYNCS.PHASECHK.TRANS64 P1, [R5+URZ+0x60], R4 ;  /* 0x00006004050095a7 */ /* 0x000ea4000802007f */
[----:B--2---:R-:W-:Y:S05]  /*9dc0*/  @!P1 BRA `(.L_x_173) ;  /* 0xfffffffc00ec9947 */ /* 0x004fea000383ffff */
[----:B------:R-:W-:Y:S05]  /*9dd0*/  BRA `(.L_x_239) ;  /* 0xffffffdc00687947 */ /* 0x000fea000383ffff */
.L_x_179:
[----:B-1234-:R-:W-:-:S04]  /*9de0*/  MOV R5, UR13 ;  /* 0x0000000d00057c02 */ /* 0x01efc80008000f00 */
[----:B------:R1:W2:Y:S03]  /*9df0*/  SYNCS.PHASECHK.TRANS64.TRYWAIT P1, [R5+URZ+0x68], R4 ;  /* 0x00006804050075a7 */ /* 0x0002a6000802017f */
[----:B--2---:R-:W-:Y:S05]  /*9e00*/  @!P1 NANOSLEEP.SYNCS 0x989680 ;  /* 0x009896800000995d */ /* 0x004fea0003900000 */
[----:B------:R-:W2:Y:S02]  /*9e10*/  @!P1 SYNCS.PHASECHK.TRANS64 P1, [R5+URZ+0x68], R4 ;  /* 0x00006804050095a7 */ /* 0x000ea4000802007f */
[----:B--2---:R-:W-:Y:S05]  /*9e20*/  @!P1 BRA `(.L_x_179) ;  /* 0xfffffffc00ec9947 */ /* 0x004fea000383ffff */
[----:B------:R-:W-:Y:S05]  /*9e30*/  BRA `(.L_x_240) ;  /* 0xffffffdc00ac7947 */ /* 0x000fea000383ffff */
.L_x_185:
[----:B-1234-:R-:W-:-:S04]  /*9e40*/  IMAD.U32 R5, RZ, RZ, UR13 ;  /* 0x0000000dff057e24 */ /* 0x01efc8000f8e00ff */
[----:B------:R1:W2:Y:S03]  /*9e50*/  SYNCS.PHASECHK.TRANS64.TRYWAIT P1, [R5+URZ+0x70], R4 ;  /* 0x00007004050075a7 */ /* 0x0002a6000802017f */
[----:B--2---:R-:W-:Y:S05]  /*9e60*/  @!P1 NANOSLEEP.SYNCS 0x989680 ;  /* 0x009896800000995d */ /* 0x004fea0003900000 */
[----:B------:R-:W2:Y:S02]  /*9e70*/  @!P1 SYNCS.PHASECHK.TRANS64 P1, [R5+URZ+0x70], R4 ;  /* 0x00007004050095a7 */ /* 0x000ea4000802007f */
[----:B--2---:R-:W-:Y:S05]  /*9e80*/  @!P1 BRA `(.L_x_185) ;  /* 0xfffffffc00ec9947 */ /* 0x004fea000383ffff */
[----:B------:R-:W-:Y:S05]  /*9e90*/  BRA `(.L_x_241) ;  /* 0xffffffdc00f07947 */ /* 0x000fea000383ffff */
.L_x_191:
[----:B-1234-:R-:W-:-:S04]  /*9ea0*/  MOV R5, UR13 ;  /* 0x0000000d00057c02 */ /* 0x01efc80008000f00 */
[----:B------:R1:W2:Y:S03]  /*9eb0*/  SYNCS.PHASECHK.TRANS64.TRYWAIT P1, [R5+URZ+0x78], R4 ;  /* 0x00007804050075a7 */ /* 0x0002a6000802017f */
[----:B--2---:R-:W-:Y:S05]  /*9ec0*/  @!P1 NANOSLEEP.SYNCS 0x989680 ;  /* 0x009896800000995d */ /* 0x004fea0003900000 */
[----:B------:R-:W2:Y:S02]  /*9ed0*/  @!P1 SYNCS.PHASECHK.TRANS64 P1, [R5+URZ+0x78], R4 ;  /* 0x00007804050095a7 */ /* 0x000ea4000802007f */
[----:B--2---:R-:W-:Y:S05]  /*9ee0*/  @!P1 BRA `(.L_x_191) ;  /* 0xfffffffc00ec9947 */ /* 0x004fea000383ffff */
[----:B------:R-:W-:Y:S05]  /*9ef0*/  BRA `(.L_x_242) ;  /* 0xffffffe000347947 */ /* 0x000fea000383ffff */
.L_x_201:
[----:B------:R1:W1:Y:S02]  /*9f00*/  SYNCS.PHASECHK.TRANS64.TRYWAIT P0, [R0+URZ+0x60], R3 ;  /* 0x00006003000075a7 */ /* 0x000264000800017f */
[----:B-1----:R-:W-:Y:S05]  /*9f10*/  @!P0 NANOSLEEP.SYNCS 0x989680 ;  /* 0x009896800000895d */ /* 0x002fea0003900000 */
[----:B------:R-:W1:Y:S02]  /*9f20*/  @!P0 SYNCS.PHASECHK.TRANS64 P0, [R0+URZ+0x60], R3 ;  /* 0x00006003000085a7 */ /* 0x000e64000800007f */
[----:B-1----:R-:W-:Y:S05]  /*9f30*/  @!P0 BRA `(.L_x_201) ;  /* 0xfffffffc00f08947 */ /* 0x002fea000383ffff */
[----:B------:R-:W-:Y:S05]  /*9f40*/  BRA `(.L_x_243) ;  /* 0xffffffe800187947 */ /* 0x000fea000383ffff */
.L_x_203:
[----:B------:R1:W1:Y:S02]  /*9f50*/  SYNCS.PHASECHK.TRANS64.TRYWAIT P0, [R0+URZ+0x68], R3 ;  /* 0x00006803000075a7 */ /* 0x000264000800017f */
[----:B-1----:R-:W-:Y:S05]  /*9f60*/  @!P0 NANOSLEEP.SYNCS 0x989680 ;  /* 0x009896800000895d */ /* 0x002fea0003900000 */
[----:B------:R-:W1:Y:S02]  /*9f70*/  @!P0 SYNCS.PHASECHK.TRANS64 P0, [R0+URZ+0x68], R3 ;  /* 0x00006803000085a7 */ /* 0x000e64000800007f */
[----:B-1----:R-:W-:Y:S05]  /*9f80*/  @!P0 BRA `(.L_x_203) ;  /* 0xfffffffc00f08947 */ /* 0x002fea000383ffff */
[----:B------:R-:W-:Y:S05]  /*9f90*/  BRA `(.L_x_244) ;  /* 0xffffffe800147947 */ /* 0x000fea000383ffff */
.L_x_205:
[----:B------:R1:W1:Y:S02]  /*9fa0*/  SYNCS.PHASECHK.TRANS64.TRYWAIT P0, [R0+URZ+0x70], R3 ;  /* 0x00007003000075a7 */ /* 0x000264000800017f */
[----:B-1----:R-:W-:Y:S05]  /*9fb0*/  @!P0 NANOSLEEP.SYNCS 0x989680 ;  /* 0x009896800000895d */ /* 0x002fea0003900000 */
[----:B------:R-:W1:Y:S02]  /*9fc0*/  @!P0 SYNCS.PHASECHK.TRANS64 P0, [R0+URZ+0x70], R3 ;  /* 0x00007003000085a7 */ /* 0x000e64000800007f */
[----:B-1----:R-:W-:Y:S05]  /*9fd0*/  @!P0 BRA `(.L_x_205) ;  /* 0xfffffffc00f08947 */ /* 0x002fea000383ffff */
[----:B------:R-:W-:Y:S05]  /*9fe0*/  BRA `(.L_x_245) ;  /* 0xffffffe800107947 */ /* 0x000fea000383ffff */
.L_x_209:
[----:B------:R-:W-:Y:S01]  /*9ff0*/  BSSY B1, `(.L_x_246) ;  /* 0x0000006000017945 */ /* 0x000fe20003800000 */
[----:B------:R-:W-:-:S07]  /*a000*/  IMAD.MOV.U32 R15, RZ, RZ, -0x1 ;  /* 0xffffffffff0f7424 */ /* 0x000fce00078e00ff */
[----:B------:R-:W-:Y:S05]  /*a010*/  WARPSYNC.COLLECTIVE R15, `(.L_x_247) ;  /* 0x000000000f0c7348 */ /* 0x000fea0003c00000 */
[----:B------:R-:W-:Y:S02]  /*a020*/  ELECT P6, UR62, PT ;  /* 0x00000000003e782f */ /* 0x000fe400038c0000 */
[----:B------:R-:W-:Y:S01]  /*a030*/  MOV R14, UR62 ;  /* 0x0000003e000e7c02 */ /* 0x000fe20008000f00 */
[----:B------:R-:W-:Y:S10]  /*a040*/  ENDCOLLECTIVE ;  /* 0x000000000000791b */ /* 0x000ff40003800000 */
.L_x_247:
[----:B------:R-:W-:Y:S05]  /*a050*/  BSYNC B1 ;  /* 0x0000000000017941 */ /* 0x000fea0003800000 */
.L_x_246:
[----:B------:R-:W-:Y:S05]  /*a060*/  BRA `(.L_x_248) ;  /* 0xffffffe800887947 */ /* 0x000fea000383ffff */
.L_x_212:
[----:B--2---:R2:W3:Y:S02]  /*a070*/  SYNCS.PHASECHK.TRANS64.TRYWAIT P1, [R20+URZ+0x20], R7 ;  /* 0x00002007140075a7 */ /* 0x0044e4000802017f */
[----:B---3--:R-:W-:Y:S05]  /*a080*/  @!P1 NANOSLEEP.SYNCS 0x989680 ;  /* 0x009896800000995d */ /* 0x008fea0003900000 */
[----:B------:R-:W3:Y:S02]  /*a090*/  @!P1 SYNCS.PHASECHK.TRANS64 P1, [R20+URZ+0x20], R7 ;  /* 0x00002007140095a7 */ /* 0x000ee4000802007f */
[----:B---3--:R-:W-:Y:S05]  /*a0a0*/  @!P1 BRA `(.L_x_212) ;  /* 0xfffffffc00f09947 */ /* 0x008fea000383ffff */
[----:B------:R-:W-:Y:S05]  /*a0b0*/  BRA `(.L_x_249) ;  /* 0xffffffe800bc7947 */ /* 0x000fea000383ffff */
.L_x_221:
[----:B------:R-:W-:Y:S01]  /*a0c0*/  BSSY B0, `(.L_x_250) ;  /* 0x0000006000007945 */ /* 0x000fe20003800000 */
[----:B------:R-:W-:-:S07]  /*a0d0*/  MOV R15, 0xffffffff ;  /* 0xffffffff000f7802 */ /* 0x000fce0000000f00 */
[----:B------:R-:W-:Y:S05]  /*a0e0*/  WARPSYNC.COLLECTIVE R15, `(.L_x_251) ;  /* 0x000000000f0c7348 */ /* 0x000fea0003c00000 */
[----:B------:R-:W-:Y:S02]  /*a0f0*/  ELECT P6, UR62, PT ;  /* 0x00000000003e782f */ /* 0x000fe400038c0000 */
[----:B------:R-:W-:Y:S01]  /*a100*/  MOV R14, UR62 ;  /* 0x0000003e000e7c02 */ /* 0x000fe20008000f00 */
[----:B------:R-:W-:Y:S10]  /*a110*/  ENDCOLLECTIVE ;  /* 0x000000000000791b */ /* 0x000ff40003800000 */
.L_x_251:
[----:B------:R-:W-:Y:S05]  /*a120*/  BSYNC B0 ;  /* 0x0000000000007941 */ /* 0x000fea0003800000 */
.L_x_250:
[----:B------:R-:W-:Y:S05]  /*a130*/  BRA `(.L_x_252) ;  /* 0xfffffff400187947 */ /* 0x000fea000383ffff */
.L_x_223:
[----:B-1----:R1:W2:Y:S02]  /*a140*/  SYNCS.PHASECHK.TRANS64.TRYWAIT P0, [R7+URZ], R4 ;  /* 0x00000004070075a7 */ /* 0x0022a4000800017f */
[----:B--2---:R-:W-:Y:S05]  /*a150*/  @!P0 NANOSLEEP.SYNCS 0x989680 ;  /* 0x009896800000895d */ /* 0x004fea0003900000 */
[----:B------:R-:W2:Y:S02]  /*a160*/  @!P0 SYNCS.PHASECHK.TRANS64 P0, [R7+URZ], R4 ;  /* 0x00000004070085a7 */ /* 0x000ea4000800007f */
[----:B--2---:R-:W-:Y:S05]  /*a170*/  @!P0 BRA `(.L_x_223) ;  /* 0xfffffffc00f08947 */ /* 0x004fea000383ffff */
[----:B------:R-:W-:Y:S05]  /*a180*/  BRA `(.L_x_253) ;  /* 0xfffffff400547947 */ /* 0x000fea000383ffff */
.L_x_224:
[----:B-1----:R1:W2:Y:S02]  /*a190*/  SYNCS.PHASECHK.TRANS64.TRYWAIT P0, [R6+URZ], R3 ;  /* 0x00000003060075a7 */ /* 0x0022a4000800017f */
[----:B--2---:R-:W-:Y:S05]  /*a1a0*/  @!P0 NANOSLEEP.SYNCS 0x989680 ;  /* 0x009896800000895d */ /* 0x004fea0003900000 */
[----:B------:R-:W2:Y:S02]  /*a1b0*/  @!P0 SYNCS.PHASECHK.TRANS64 P0, [R6+URZ], R3 ;  /* 0x00000003060085a7 */ /* 0x000ea4000800007f */
[----:B--2---:R-:W-:Y:S05]  /*a1c0*/  @!P0 BRA `(.L_x_224) ;  /* 0xfffffffc00f08947 */ /* 0x004fea000383ffff */
[----:B------:R-:W-:Y:S05]  /*a1d0*/  BRA `(.L_x_254) ;  /* 0xfffffff400647947 */ /* 0x000fea000383ffff */
.L_x_225:
[----:B--2---:R2:W3:Y:S02]  /*a1e0*/  SYNCS.PHASECHK.TRANS64.TRYWAIT P0, [R7+URZ], R4 ;  /* 0x00000004070075a7 */ /* 0x0044e4000800017f */
[----:B---3--:R-:W-:Y:S05]  /*a1f0*/  @!P0 NANOSLEEP.SYNCS 0x989680 ;  /* 0x009896800000895d */ /* 0x008fea0003900000 */
[----:B------:R-:W3:Y:S02]  /*a200*/  @!P0 SYNCS.PHASECHK.TRANS64 P0, [R7+URZ], R4 ;  /* 0x00000004070085a7 */ /* 0x000ee4000800007f */
[----:B---3--:R-:W-:Y:S05]  /*a210*/  @!P0 BRA `(.L_x_225) ;  /* 0xfffffffc00f08947 */ /* 0x008fea000383ffff */
[----:B------:R-:W-:Y:S05]  /*a220*/  BRA `(.L_x_255) ;  /* 0xfffffff4006c7947 */ /* 0x000fea000383ffff */
.L_x_256:
[----:B------:R-:W-:-:S00]  /*a230*/  BRA `(.L_x_256) ;  /* 0xfffffffc00fc7947 */ /* 0x000fc0000383ffff */
[----:B------:R-:W-:-:S00]  /*a240*/  NOP ;  /* 0x0000000000007918 */ /* 0x000fc00000000000 */
        /* <DEDUP_REMOVED lines=11> */
.L_x_257:


//--------------------- .nv.global.init           --------------------------
	.section	.nv.global.init,"aw",@progbits
.nv.global.init:
	.type		$str$22,@object
	.size		$str$22,($str$26 - $str$22)
$str$22:
        /*0000*/ 	.byte	0x6b, 0x5f, 0x74, 0x69, 0x6c, 0x65, 0x5f, 0x63, 0x6f, 0x75, 0x6e, 0x74, 0x20, 0x3e, 0x3d, 0x20
        /*0010*/ 	.byte	0x31, 0x00
	.type		$str$26,@object
	.size		$str$26,($str$27 - $str$26)
$str$26:
        /*0012*/ 	.byte	0x28, 0x61, 0x64, 0x64, 0x72, 0x65, 0x73, 0x73, 0x20, 0x26, 0x20, 0x6d, 0x61, 0x73, 0x6b, 0x29
        /*0022*/ 	.byte	0x20, 0x3d, 0x3d, 0x20, 0x30, 0x00
	.type		$str$27,@object
	.size		$str$27,($str$23 - $str$27)
$str$27:
        /*0028*/ 	.byte	0x2f, 0x74, 0x6d, 0x70, 0x2f, 0x63, 0x75, 0x74, 0x6c, 0x61, 0x73, 0x73, 0x5f, 0x73, 0x77, 0x65
        /*0038*/ 	.byte	0x65, 0x70, 0x5f, 0x73, 0x72, 0x63, 0x2f, 0x69, 0x6e, 0x63, 0x6c, 0x75, 0x64, 0x65, 0x2f, 0x63
        /*0048*/ 	.byte	0x75, 0x74, 0x65, 0x2f, 0x70, 0x6f, 0x69, 0x6e, 0x74, 0x65, 0x72, 0x5f, 0x66, 0x6c, 0x61, 0x67
        /*0058*/ 	.byte	0x67, 0x65, 0x64, 0x2e, 0x68, 0x70, 0x70, 0x00
	.type		$str$23,@object
	.size		$str$23,(__unnamed_2 - $str$23)
$str$23:
        /*0060*/ 	.byte	0x2f, 0x74, 0x6d, 0x70, 0x2f, 0x63, 0x75, 0x74, 0x6c, 0x61, 0x73, 0x73, 0x5f, 0x73, 0x77, 0x65
        /*0070*/ 	.byte	0x65, 0x70, 0x5f, 0x73, 0x72, 0x63, 0x2f, 0x69, 0x6e, 0x63, 0x6c, 0x75, 0x64, 0x65, 0x2f, 0x63
        /*0080*/ 	.byte	0x75, 0x74, 0x6c, 0x61, 0x73, 0x73, 0x2f, 0x67, 0x65, 0x6d, 0x6d, 0x2f, 0x63, 0x6f, 0x6c, 0x6c
        /*0090*/ 	.byte	0x65, 0x63, 0x74, 0x69, 0x76, 0x65, 0x2f, 0x73, 0x6d, 0x39, 0x30, 0x5f, 0x6d, 0x6d, 0x61, 0x5f
        /*00a0*/ 	.byte	0x74, 0x6d, 0x61, 0x5f, 0x67, 0x6d, 0x6d, 0x61, 0x5f, 0x73, 0x73, 0x5f, 0x77, 0x61, 0x72, 0x70
        /*00b0*/ 	.byte	0x73, 0x70, 0x65, 0x63, 0x69, 0x61, 0x6c, 0x69, 0x7a, 0x65, 0x64, 0x2e, 0x68, 0x70, 0x70, 0x00
	.type		__unnamed_2,@object
	.size		__unnamed_2,(__unnamed_1 - __unnamed_2)
__unnamed_2:
        /*00c0*/ 	.byte	0x61, 0x75, 0x74, 0x6f, 0x20, 0x63, 0x75, 0x74, 0x65, 0x3a, 0x3a, 0x61, 0x73, 0x5f, 0x70, 0x6f
        /* <DEDUP_REMOVED lines=27> */
        /*0280*/ 	.byte	0x36, 0x3e, 0x3e, 0x3e, 0x3e, 0x3e, 0x5d, 0x00
	.type		__unnamed_1,@object
	.size		__unnamed_1,(.L_0 - __unnamed_1)
__unnamed_1:
        /* <DEDUP_REMOVED lines=180> */
        /*0dc8*/ 	.byte	0x3a, 0x3a, 0x69, 0x64, 0x65, 0x6e, 0x74, 0x69, 0x74, 0x79, 0x5d, 0x00
.L_0:


//--------------------- .nv.shared._ZN7cutlass13device_kernelINS_4gemm6kernel13GemmUniversalIN4cute5tupleIJiiiiEEENS1_10collective13CollectiveMmaINS1_34MainloopSm90TmaGmmaWarpSpecializedILi4ENS5_IJNS4_1CILi1EEESB_SB_EEENS1_35KernelTmaWarpSpecializedCooperativeEEENS5_IJNSA_ILi128EEENSA_ILi256EEENSA_ILi64EEEEEENS_6half_tENS5_IJlSB_lEEESJ_SK_NS4_8TiledMMAINS4_8MMA_AtomIJNS4_4SM904GMMA26MMA_64x256x16_F32F16F16_SSILNSO_5MajorE0ELSQ_0ELNSO_7ScaleInE1ELSR_1EEEEEENS4_6LayoutINS5_IJNSA_ILi2EEESB_SB_EEENS5_IJSB_NSA_ILi0EEESX_EEEEENS5_IJNS4_10UnderscoreES10_S10_EEEEENS4_13SM90_TMA_LOADENS4_14ComposedLayoutINS4_7SwizzleILi3ELi4ELi3EEENS4_18smem_ptr_flag_bitsILi16EEENSU_INS5_IJNSA_ILi8EEESH_EEENS5_IJSH_SB_EEEEEEEvNS4_8identityES13_S1D_vS1E_EENS_8epilogue10collective18CollectiveEpilogueINS1G_22Sm90TmaWarpSpecializedILi4ELi2ELi16ELb1ELb0EEEJSI_NS5_IJSF_NSA_ILi32EEEEEESJ_SK_SJ_SK_NS1G_6fusion15FusionCallbacksIS1K_NS1N_17LinearCombinationISJ_fSJ_fLNS_15FloatRoundStyleE2EEESI_S1M_JEEES13_NS14_INS15_ILi2ELi4ELi3EEES18_NSU_INS5_IJS19_S1L_EEENS5_IJS1L_SB_EEEEEEENS4_17SM75_U32x4_LDSM_NENS4_14SM90_TMA_STOREES1X_NS4_17SM90_U32x4_STSM_NENS4_9Copy_AtomIJS20_SJ_EEEvEEEvvEEEEvNT_6ParamsE --------------------------
	.section	.nv.shared._ZN7cutlass13device_kernelINS_4gemm6kernel13GemmUniversalIN4cute5tupleIJiiiiEEENS1_10collective13CollectiveMmaINS1_34MainloopSm90TmaGmmaWarpSpecializedILi4ENS5_IJNS4_1CILi1EEESB_SB_EEENS1_35KernelTmaWarpSpecializedCooperativeEEENS5_IJNSA_ILi128EEENSA_ILi256EEENSA_ILi64EEEEEENS_6half_tENS5_IJlSB_lEEESJ_SK_NS4_8TiledMMAINS4_8MMA_AtomIJNS4_4SM904GMMA26MMA_64x256x16_F32F16F16_SSILNSO_5MajorE0ELSQ_0ELNSO_7ScaleInE1ELSR_1EEEEEENS4_6LayoutINS5_IJNSA_ILi2EEESB_SB_EEENS5_IJSB_NSA_ILi0EEESX_EEEEENS5_IJNS4_10UnderscoreES10_S10_EEEEENS4_13SM90_TMA_LOADENS4_14ComposedLayoutINS4_7SwizzleILi3ELi4ELi3EEENS4_18smem_ptr_flag_bitsILi16EEENSU_INS5_IJNSA_ILi8EEESH_EEENS5_IJSH_SB_EEEEEEEvNS4_8identityES13_S1D_vS1E_EENS_8epilogue10collective18CollectiveEpilogueINS1G_22Sm90TmaWarpSpecializedILi4ELi2ELi16ELb1ELb0EEEJSI_NS5_IJSF_NSA_ILi32EEEEEESJ_SK_SJ_SK_NS1G_6fusion15FusionCallbacksIS1K_NS1N_17LinearCombinationISJ_fSJ_fLNS_15FloatRoundStyleE2EEESI_S1M_JEEES13_NS14_INS15_ILi2ELi4ELi3EEES18_NSU_INS5_IJS19_S1L_EEENS5_IJS1L_SB_EEEEEEENS4_17SM75_U32x4_LDSM_NENS4_14SM90_TMA_STOREES1X_NS4_17SM90_U32x4_STSM_NENS4_9Copy_AtomIJS20_SJ_EEEvEEEvvEEEEvNT_6ParamsE,"aw",@nobits
	.sectionflags	@""
	.align	16
	.zero		1024


//--------------------- .nv.shared.reserved.0     --------------------------
	.section	.nv.shared.reserved.0,"aw",@nobits
	.weak		__nv_reservedSMEM_offset_0_alias
	.size		__nv_reservedSMEM_offset_0_alias, 0, 0
	.other		__nv_reservedSMEM_offset_0_alias,@"STO_CUDA_RESERVED_SHARED STV_DEFAULT"
__nv_reservedSMEM_offset_0_alias:
	.zero		0


//--------------------- .nv.global                --------------------------
	.section	.nv.global,"aw",@nobits
.nv.global:
	.type		_ZN39_INTERNAL_bebf7983_4_k_cu_50cb1ffc_27794cute1_E,@object
	.size		_ZN39_INTERNAL_bebf7983_4_k_cu_50cb1ffc_27794cute1_E,(_ZN39_INTERNAL_bebf7983_4_k_cu_50cb1ffc_27794cuda3std3__45__cpo6cbeginE - _ZN39_INTERNAL_bebf7983_4_k_cu_50cb1ffc_27794cute1_E)
_ZN39_INTERNAL_bebf7983_4_k_cu_50cb1ffc_27794cute1_E:
	.zero		1
	.type		_ZN39_INTERNAL_bebf7983_4_k_cu_50cb1ffc_27794cuda3std3__45__cpo6cbeginE,@object
	.size		_ZN39_INTERNAL_bebf7983_4_k_cu_50cb1ffc_27794cuda3std3__45__cpo6cbeginE,(_ZN39_INTERNAL_bebf7983_4_k_cu_50cb1ffc_27794cuda3std3__48in_placeE - _ZN39_INTERNAL_bebf7983_4_k_cu_50cb1ffc_27794cuda3std3__45__cpo6cbeginE)
_ZN39_INTERNAL_bebf7983_4_k_cu_50cb1ffc_27794cuda3std3__45__cpo6cbeginE:
	.zero		1
	.type		_ZN39_INTERNAL_bebf7983_4_k_cu_50cb1ffc_27794cuda3std3__48in_placeE,@object
	.size		_ZN39_INTERNAL_bebf7983_4_k_cu_50cb1ffc_27794cuda3std3__48in_placeE,(_ZN39_INTERNAL_bebf7983_4_k_cu_50cb1ffc_27794cuda3std6ranges3__45__cpo9iter_moveE - _ZN39_INTERNAL_bebf7983_4_k_cu_50cb1ffc_27794cuda3std3__48in_placeE)
_ZN39_INTERNAL_bebf7983_4_k_cu_50cb1ffc_27794cuda3std3__48in_placeE:
	.zero		1
	.type		_ZN39_INTERNAL_bebf7983_4_k_cu_50cb1ffc_27794cuda3std6ranges3__45__cpo9iter_moveE,@object
	.size		_ZN39_INTERNAL_bebf7983_4_k_cu_50cb1ffc_27794cuda3std6ranges3__45__cpo9iter_moveE,(_ZN39_INTERNAL_bebf7983_4_k_cu_50cb1ffc_27794cuda3std3__45__cpo5beginE - _ZN39_INTERNAL_bebf7983_4_k_cu_50cb1ffc_27794cuda3std6ranges3__45__cpo9iter_moveE)
_ZN39_INTERNAL_bebf7983_4_k_cu_50cb1ffc_27794cuda3std6ranges3__45__cpo9iter_moveE:
	.zero		1
	.type		_ZN39_INTERNAL_bebf7983_4_k_cu_50cb1ffc_27794cuda3std3__45__cpo5beginE,@object
	.size		_ZN39_INTERNAL_bebf7983_4_k_cu_50cb1ffc_27794cuda3std3__45__cpo5beginE,(_ZN39_INTERNAL_bebf7983_4_k_cu_50cb1ffc_27794cuda3std3__441_GLOBAL__N__bebf7983_4_k_cu_50cb1ffc_27796ignoreE - _ZN39_INTERNAL_bebf7983_4_k_cu_50cb1ffc_27794cuda3std3__45__cpo5beginE)
_ZN39_INTERNAL_bebf7983_4_k_cu_50cb1ffc_27794cuda3std3__45__cpo5beginE:
	.zero		1
	.type		_ZN39_INTERNAL_bebf7983_4_k_cu_50cb1ffc_27794cuda3std3__441_GLOBAL__N__bebf7983_4_k_cu_50cb1ffc_27796ignoreE,@object
	.size		_ZN39_INTERNAL_bebf7983_4_k_cu_50cb1ffc_27794cuda3std3__441_GLOBAL__N__bebf7983_4_k_cu_50cb1ffc_27796ignoreE,(_ZN39_INTERNAL_bebf7983_4_k_cu_50cb1ffc_27794cute7productE - _ZN39_INTERNAL_bebf7983_4_k_cu_50cb1ffc_27794cuda3std3__441_GLOBAL__N__bebf7983_4_k_cu_50cb1ffc_27796ignoreE)
_ZN39_INTERNAL_bebf7983_4_k_cu_50cb1ffc_27794cuda3std3__441_GLOBAL__N__bebf7983_4_k_cu_50cb1ffc_27796ignoreE:
	.zero		1
	.type		_ZN39_INTERNAL_bebf7983_4_k_cu_50cb1ffc_27794cute7productE,@object
	.size		_ZN39_INTERNAL_bebf7983_4_k_cu_50cb1ffc_27794cute7productE,(_ZN39_INTERNAL_bebf7983_4_k_cu_50cb1ffc_27794cuda3std3__45__cpo3endE - _ZN39_INTERNAL_bebf7983_4_k_cu_50cb1ffc_27794cute7productE)
_ZN39_INTERNAL_bebf7983_4_k_cu_50cb1ffc_27794cute7productE:
	.zero		1
	.type		_ZN39_INTERNAL_bebf7983_4_k_cu_50cb1ffc_27794cuda3std3__45__cpo3endE,@object
	.size		_ZN39_INTERNAL_bebf7983_4_k_cu_50cb1ffc_27794cuda3std3__45__cpo3endE,(_ZN39_INTERNAL_bebf7983_4_k_cu_50cb1ffc_27794cuda3std3__419piecewise_constructE - _ZN39_INTERNAL_bebf7983_4_k_cu_50cb1ffc_27794cuda3std3__45__cpo3endE)
_ZN39_INTERNAL_bebf7983_4_k_cu_50cb1ffc_27794cuda3std3__45__cpo3endE:
	.zero		1
	.type		_ZN39_INTERNAL_bebf7983_4_k_cu_50cb1ffc_27794cuda3std3__419piecewise_constructE,@object
	.size		_ZN39_INTERNAL_bebf7983_4_k_cu_50cb1ffc_27794cuda3std3__419piecewise_constructE,(_ZN39_INTERNAL_bebf7983_4_k_cu_50cb1ffc_27794cuda3std3__45__cpo4cendE - _ZN39_INTERNAL_bebf7983_4_k_cu_50cb1ffc_27794cuda3std3__419piecewise_constructE)
_ZN39_INTERNAL_bebf7983_4_k_cu_50cb1ffc_27794cuda3std3__419piecewise_constructE:
	.zero		1
	.type		_ZN39_INTERNAL_bebf7983_4_k_cu_50cb1ffc_27794cuda3std3__45__cpo4cendE,@object
	.size		_ZN39_INTERNAL_bebf7983_4_k_cu_50cb1ffc_27794cuda3std3__45__cpo4cendE,(_ZN39_INTERNAL_bebf7983_4_k_cu_50cb1ffc_27794cuda3std6ranges3__45__cpo4swapE - _ZN39_INTERNAL_bebf7983_4_k_cu_50cb1ffc_27794cuda3std3__45__cpo4cendE)
_ZN39_INTERNAL_bebf7983_4_k_cu_50cb1ffc_27794cuda3std3__45__cpo4cendE:
	.zero		1
	.type		_ZN39_INTERNAL_bebf7983_4_k_cu_50cb1ffc_27794cuda3std6ranges3__45__cpo4swapE,@object
	.size		_ZN39_INTERNAL_bebf7983_4_k_cu_50cb1ffc_27794cuda3std6ranges3__45__cpo4swapE,(.L_9 - _ZN39_INTERNAL_bebf7983_4_k_cu_50cb1ffc_27794cuda3std6ranges3__45__cpo4swapE)
_ZN39_INTERNAL_bebf7983_4_k_cu_50cb1ffc_27794cuda3std6ranges3__45__cpo4swapE:
	.zero		1
.L_9:


//--------------------- .nv.constant0._ZN7cutlass13device_kernelINS_4gemm6kernel13GemmUniversalIN4cute5tupleIJiiiiEEENS1_10collective13CollectiveMmaINS1_34MainloopSm90TmaGmmaWarpSpecializedILi4ENS5_IJNS4_1CILi1EEESB_SB_EEENS1_35KernelTmaWarpSpecializedCooperativeEEENS5_IJNSA_ILi128EEENSA_ILi256EEENSA_ILi64EEEEEENS_6half_tENS5_IJlSB_lEEESJ_SK_NS4_8TiledMMAINS4_8MMA_AtomIJNS4_4SM904GMMA26MMA_64x256x16_F32F16F16_SSILNSO_5MajorE0ELSQ_0ELNSO_7ScaleInE1ELSR_1EEEEEENS4_6LayoutINS5_IJNSA_ILi2EEESB_SB_EEENS5_IJSB_NSA_ILi0EEESX_EEEEENS5_IJNS4_10UnderscoreES10_S10_EEEEENS4_13SM90_TMA_LOADENS4_14ComposedLayoutINS4_7SwizzleILi3ELi4ELi3EEENS4_18smem_ptr_flag_bitsILi16EEENSU_INS5_IJNSA_ILi8EEESH_EEENS5_IJSH_SB_EEEEEEEvNS4_8identityES13_S1D_vS1E_EENS_8epilogue10collective18CollectiveEpilogueINS1G_22Sm90TmaWarpSpecializedILi4ELi2ELi16ELb1ELb0EEEJSI_NS5_IJSF_NSA_ILi32EEEEEESJ_SK_SJ_SK_NS1G_6fusion15FusionCallbacksIS1K_NS1N_17LinearCombinationISJ_fSJ_fLNS_15FloatRoundStyleE2EEESI_S1M_JEEES13_NS14_INS15_ILi2ELi4ELi3EEES18_NSU_INS5_IJS19_S1L_EEENS5_IJS1L_SB_EEEEEEENS4_17SM75_U32x4_LDSM_NENS4_14SM90_TMA_STOREES1X_NS4_17SM90_U32x4_STSM_NENS4_9Copy_AtomIJS20_SJ_EEEvEEEvvEEEEvNT_6ParamsE --------------------------
	.section	.nv.constant0._ZN7cutlass13device_kernelINS_4gemm6kernel13GemmUniversalIN4cute5tupleIJiiiiEEENS1_10collective13CollectiveMmaINS1_34MainloopSm90TmaGmmaWarpSpecializedILi4ENS5_IJNS4_1CILi1EEESB_SB_EEENS1_35KernelTmaWarpSpecializedCooperativeEEENS5_IJNSA_ILi128EEENSA_ILi256EEENSA_ILi64EEEEEENS_6half_tENS5_IJlSB_lEEESJ_SK_NS4_8TiledMMAINS4_8MMA_AtomIJNS4_4SM904GMMA26MMA_64x256x16_F32F16F16_SSILNSO_5MajorE0ELSQ_0ELNSO_7ScaleInE1ELSR_1EEEEEENS4_6LayoutINS5_IJNSA_ILi2EEESB_SB_EEENS5_IJSB_NSA_ILi0EEESX_EEEEENS5_IJNS4_10UnderscoreES10_S10_EEEEENS4_13SM90_TMA_LOADENS4_14ComposedLayoutINS4_7SwizzleILi3ELi4ELi3EEENS4_18smem_ptr_flag_bitsILi16EEENSU_INS5_IJNSA_ILi8EEESH_EEENS5_IJSH_SB_EEEEEEEvNS4_8identityES13_S1D_vS1E_EENS_8epilogue10collective18CollectiveEpilogueINS1G_22Sm90TmaWarpSpecializedILi4ELi2ELi16ELb1ELb0EEEJSI_NS5_IJSF_NSA_ILi32EEEEEESJ_SK_SJ_SK_NS1G_6fusion15FusionCallbacksIS1K_NS1N_17LinearCombinationISJ_fSJ_fLNS_15FloatRoundStyleE2EEESI_S1M_JEEES13_NS14_INS15_ILi2ELi4ELi3EEES18_NSU_INS5_IJS19_S1L_EEENS5_IJS1L_SB_EEEEEEENS4_17SM75_U32x4_LDSM_NENS4_14SM90_TMA_STOREES1X_NS4_17SM90_U32x4_STSM_NENS4_9Copy_AtomIJS20_SJ_EEEvEEEvvEEEEvNT_6ParamsE,"a",@progbits
	.sectionflags	@""
	.align	4
.nv.constant0._ZN7cutlass13device_kernelINS_4gemm6kernel13GemmUniversalIN4cute5tupleIJiiiiEEENS1_10collective13CollectiveMmaINS1_34MainloopSm90TmaGmmaWarpSpecializedILi4ENS5_IJNS4_1CILi1EEESB_SB_EEENS1_35KernelTmaWarpSpecializedCooperativeEEENS5_IJNSA_ILi128EEENSA_ILi256EEENSA_ILi64EEEEEENS_6half_tENS5_IJlSB_lEEESJ_SK_NS4_8TiledMMAINS4_8MMA_AtomIJNS4_4SM904GMMA26MMA_64x256x16_F32F16F16_SSILNSO_5MajorE0ELSQ_0ELNSO_7ScaleInE1ELSR_1EEEEEENS4_6LayoutINS5_IJNSA_ILi2EEESB_SB_EEENS5_IJSB_NSA_ILi0EEESX_EEEEENS5_IJNS4_10UnderscoreES10_S10_EEEEENS4_13SM90_TMA_LOADENS4_14ComposedLayoutINS4_7SwizzleILi3ELi4ELi3EEENS4_18smem_ptr_flag_bitsILi16EEENSU_INS5_IJNSA_ILi8EEESH_EEENS5_IJSH_SB_EEEEEEEvNS4_8identityES13_S1D_vS1E_EENS_8epilogue10collective18CollectiveEpilogueINS1G_22Sm90TmaWarpSpecializedILi4ELi2ELi16ELb1ELb0EEEJSI_NS5_IJSF_NSA_ILi32EEEEEESJ_SK_SJ_SK_NS1G_6fusion15FusionCallbacksIS1K_NS1N_17LinearCombinationISJ_fSJ_fLNS_15FloatRoundStyleE2EEESI_S1M_JEEES13_NS14_INS15_ILi2ELi4ELi3EEES18_NSU_INS5_IJS19_S1L_EEENS5_IJS1L_SB_EEEEEEENS4_17SM75_U32x4_LDSM_NENS4_14SM90_TMA_STOREES1X_NS4_17SM90_U32x4_STSM_NENS4_9Copy_AtomIJS20_SJ_EEEvEEEvvEEEEvNT_6ParamsE:
	.zero		2432


//--------------------- SYMBOLS --------------------------

	.type		.nv.reservedSmem.offset0,@object
	.size		.nv.reservedSmem.offset0,0x4
	.type		__assertfail,@function
